	.headerflags	@"EF_CUDA_TEXMODE_UNIFIED EF_CUDA_64BIT_ADDRESS EF_CUDA_ACCELERATORS EF_CUDA_SM90 EF_CUDA_VIRTUAL_SM(EF_CUDA_SM90)"
	.elftype	@"ET_EXEC"


//--------------------- .nv.info                  --------------------------
	.section	.nv.info,"",@"SHT_CUDA_INFO"
	.align	4


	//----- nvinfo : EIATTR_REGCOUNT
	.align		4
        /*0000*/ 	.byte	0x04, 0x2f
        /*0002*/ 	.short	(.L_4 - .L_3)
	.align		4
.L_3:
        /*0004*/ 	.word	index@(triton_red_fused__to_copy_add_div_embedding_dense_backward_mul_pow_sum_13)
        /*0008*/ 	.word	0x00000032


	//----- nvinfo : EIATTR_MIN_STACK_SIZE
	.align		4
.L_4:
        /*000c*/ 	.byte	0x04, 0x12
        /*000e*/ 	.short	(.L_6 - .L_5)
	.align		4
.L_5:
        /*0010*/ 	.word	index@(triton_red_fused__to_copy_add_div_embedding_dense_backward_mul_pow_sum_13)
        /*0014*/ 	.word	0x00000000


	//----- nvinfo : EIATTR_FRAME_SIZE
	.align		4
.L_6:
        /*0018*/ 	.byte	0x04, 0x11
        /*001a*/ 	.short	(.L_8 - .L_7)
	.align		4
.L_7:
        /*001c*/ 	.word	index@(triton_red_fused__to_copy_add_div_embedding_dense_backward_mul_pow_sum_13)
        /*0020*/ 	.word	0x00000000


	//----- nvinfo : EIATTR_MIN_STACK_SIZE
	.align		4
.L_8:
        /*0024*/ 	.byte	0x04, 0x12
        /*0026*/ 	.short	(.L_10 - .L_9)
	.align		4
.L_9:
        /*0028*/ 	.word	index@(triton_red_fused__to_copy_add_div_embedding_dense_backward_mul_pow_sum_13)
        /*002c*/ 	.word	0x00000000
.L_10:


//--------------------- .nv.info.triton_red_fused__to_copy_add_div_embedding_dense_backward_mul_pow_sum_13 --------------------------
	.section	.nv.info.triton_red_fused__to_copy_add_div_embedding_dense_backward_mul_pow_sum_13,"",@"SHT_CUDA_INFO"
	.sectionflags	@""
	.align	4


	//----- nvinfo : EIATTR_CUDA_API_VERSION
	.align		4
        /*0000*/ 	.byte	0x04, 0x37
        /*0002*/ 	.short	(.L_12 - .L_11)
.L_11:
        /*0004*/ 	.word	0x0000007c


	//----- nvinfo : EIATTR_KPARAM_INFO
	.align		4
.L_12:
        /*0008*/ 	.byte	0x04, 0x17
        /*000a*/ 	.short	(.L_14 - .L_13)
.L_13:
        /*000c*/ 	.word	0x00000000
        /*0010*/ 	.short	0x000b
        /*0012*/ 	.short	0x0050
        /*0014*/ 	.byte	0x00, 0xf4, 0x21, 0x00


	//----- nvinfo : EIATTR_KPARAM_INFO
	.align		4
.L_14:
        /*0018*/ 	.byte	0x04, 0x17
        /*001a*/ 	.short	(.L_16 - .L_15)
.L_15:
        /*001c*/ 	.word	0x00000000
        /*0020*/ 	.short	0x000a
        /*0022*/ 	.short	0x004c
        /*0024*/ 	.byte	0x00, 0xf0, 0x11, 0x00


	//----- nvinfo : EIATTR_KPARAM_INFO
	.align		4
.L_16:
        /*0028*/ 	.byte	0x04, 0x17
        /*002a*/ 	.short	(.L_18 - .L_17)
.L_17:
        /*002c*/ 	.word	0x00000000
        /*0030*/ 	.short	0x0009
        /*0032*/ 	.short	0x0048
        /*0034*/ 	.byte	0x00, 0xf0, 0x11, 0x00


	//----- nvinfo : EIATTR_KPARAM_INFO
	.align		4
.L_18:
        /*0038*/ 	.byte	0x04, 0x17
        /*003a*/ 	.short	(.L_20 - .L_19)
.L_19:
        /*003c*/ 	.word	0x00000000
        /*0040*/ 	.short	0x0008
        /*0042*/ 	.short	0x0040
        /*0044*/ 	.byte	0x00, 0xf4, 0x21, 0x00


	//----- nvinfo : EIATTR_KPARAM_INFO
	.align		4
.L_20:
        /*0048*/ 	.byte	0x04, 0x17
        /*004a*/ 	.short	(.L_22 - .L_21)
.L_21:
        /*004c*/ 	.word	0x00000000
        /*0050*/ 	.short	0x0007
        /*0052*/ 	.short	0x0038
        /*0054*/ 	.byte	0x00, 0xf4, 0x21, 0x00


	//----- nvinfo : EIATTR_KPARAM_INFO
	.align		4
.L_22:
        /*0058*/ 	.byte	0x04, 0x17
        /*005a*/ 	.short	(.L_24 - .L_23)
.L_23:
        /*005c*/ 	.word	0x00000000
        /*0060*/ 	.short	0x0006
        /*0062*/ 	.short	0x0030
        /*0064*/ 	.byte	0x00, 0xf4, 0x21, 0x00


	//----- nvinfo : EIATTR_KPARAM_INFO
	.align		4
.L_24:
        /*0068*/ 	.byte	0x04, 0x17
        /*006a*/ 	.short	(.L_26 - .L_25)
.L_25:
        /*006c*/ 	.word	0x00000000
        /*0070*/ 	.short	0x0005
        /*0072*/ 	.short	0x0028
        /*0074*/ 	.byte	0x00, 0xf4, 0x21, 0x00


	//----- nvinfo : EIATTR_KPARAM_INFO
	.align		4
.L_26:
        /*0078*/ 	.byte	0x04, 0x17
        /*007a*/ 	.short	(.L_28 - .L_27)
.L_27:
        /*007c*/ 	.word	0x00000000
        /*0080*/ 	.short	0x0004
        /*0082*/ 	.short	0x0020
        /*0084*/ 	.byte	0x00, 0xf4, 0x21, 0x00


	//----- nvinfo : EIATTR_KPARAM_INFO
	.align		4
.L_28:
        /*0088*/ 	.byte	0x04, 0x17
        /*008a*/ 	.short	(.L_30 - .L_29)
.L_29:
        /*008c*/ 	.word	0x00000000
        /*0090*/ 	.short	0x0003
        /*0092*/ 	.short	0x0018
        /*0094*/ 	.byte	0x00, 0xf4, 0x21, 0x00


	//----- nvinfo : EIATTR_KPARAM_INFO
	.align		4
.L_30:
        /*0098*/ 	.byte	0x04, 0x17
        /*009a*/ 	.short	(.L_32 - .L_31)
.L_31:
        /*009c*/ 	.word	0x00000000
        /*00a0*/ 	.short	0x0002
        /*00a2*/ 	.short	0x0010
        /*00a4*/ 	.byte	0x00, 0xf4, 0x21, 0x00


	//----- nvinfo : EIATTR_KPARAM_INFO
	.align		4
.L_32:
        /*00a8*/ 	.byte	0x04, 0x17
        /*00aa*/ 	.short	(.L_34 - .L_33)
.L_33:
        /*00ac*/ 	.word	0x00000000
        /*00b0*/ 	.short	0x0001
        /*00b2*/ 	.short	0x0008
        /*00b4*/ 	.byte	0x00, 0xf4, 0x21, 0x00


	//----- nvinfo : EIATTR_KPARAM_INFO
	.align		4
.L_34:
        /*00b8*/ 	.byte	0x04, 0x17
        /*00ba*/ 	.short	(.L_36 - .L_35)
.L_35:
        /*00bc*/ 	.word	0x00000000
        /*00c0*/ 	.short	0x0000
        /*00c2*/ 	.short	0x0000
        /*00c4*/ 	.byte	0x00, 0xf4, 0x21, 0x00


	//----- nvinfo : EIATTR_SPARSE_MMA_MASK
	.align		4
.L_36:
        /*00c8*/ 	.byte	0x03, 0x50
        /*00ca*/ 	.short	0x0000


	//----- nvinfo : EIATTR_MAXREG_COUNT
	.align		4
        /*00cc*/ 	.byte	0x03, 0x1b
        /*00ce*/ 	.short	0x0080


	//----- nvinfo : EIATTR_EXTERNS
	.align		4
        /*00d0*/ 	.byte	0x04, 0x0f
        /*00d2*/ 	.short	(.L_38 - .L_37)


	//   ....[0]....
	.align		4
.L_37:
        /*00d4*/ 	.word	index@(__assertfail)


	//----- nvinfo : EIATTR_COOP_GROUP_MASK_REGIDS
	.align		4
.L_38:
        /*00d8*/ 	.byte	0x04, 0x29
        /*00da*/ 	.short	(.L_40 - .L_39)


	//   ....[0]....
.L_39:
        /*00dc*/ 	.word	0xffffffff


	//   ....[1]....
        /*00e0*/ 	.word	0xffffffff


	//   ....[2]....
        /*00e4*/ 	.word	0xffffffff


	//   ....[3]....
        /*00e8*/ 	.word	0xffffffff


	//   ....[4]....
        /*00ec*/ 	.word	0xffffffff


	//   ....[5]....
        /*00f0*/ 	.word	0xffffffff


	//----- nvinfo : EIATTR_COOP_GROUP_INSTR_OFFSETS
	.align		4
.L_40:
        /*00f4*/ 	.byte	0x04, 0x28
        /*00f6*/ 	.short	(.L_42 - .L_41)


	//   ....[0]....
.L_41:
        /*00f8*/ 	.word	0x00000a10


	//   ....[1]....
        /*00fc*/ 	.word	0x00000a30


	//   ....[2]....
        /*0100*/ 	.word	0x00000a60


	//   ....[3]....
        /*0104*/ 	.word	0x00000aa0


	//   ....[4]....
        /*0108*/ 	.word	0x00000af0


	//   ....[5]....
        /*010c*/ 	.word	0x00000b80


	//----- nvinfo : EIATTR_SYSCALL_OFFSETS
	.align		4
.L_42:
        /*0110*/ 	.byte	0x04, 0x46
        /*0112*/ 	.short	(.L_44 - .L_43)


	//   ....[0]....
.L_43:
        /*0114*/ 	.word	0x00002060


	//----- nvinfo : EIATTR_EXIT_INSTR_OFFSETS
	.align		4
.L_44:
        /*0118*/ 	.byte	0x04, 0x1c
        /*011a*/ 	.short	(.L_46 - .L_45)


	//   ....[0]....
.L_45:
        /*011c*/ 	.word	0x00001f60


	//----- nvinfo : EIATTR_REQNTID
	.align		4
.L_46:
        /*0120*/ 	.byte	0x04, 0x10
        /*0122*/ 	.short	(.L_48 - .L_47)
.L_47:
        /*0124*/ 	.word	0x00000200
        /*0128*/ 	.word	0x00000001
        /*012c*/ 	.word	0x00000001


	//----- nvinfo : EIATTR_CRS_STACK_SIZE
	.align		4
.L_48:
        /*0130*/ 	.byte	0x04, 0x1e
        /*0132*/ 	.short	(.L_50 - .L_49)
.L_49:
        /*0134*/ 	.word	0x00000000


	//----- nvinfo : EIATTR_CBANK_PARAM_SIZE
	.align		4
.L_50:
        /*0138*/ 	.byte	0x03, 0x19
        /*013a*/ 	.short	0x0058


	//----- nvinfo : EIATTR_PARAM_CBANK
	.align		4
        /*013c*/ 	.byte	0x04, 0x0a
        /*013e*/ 	.short	(.L_52 - .L_51)
	.align		4
.L_51:
        /*0140*/ 	.word	index@(.nv.constant0.triton_red_fused__to_copy_add_div_embedding_dense_backward_mul_pow_sum_13)
        /*0144*/ 	.short	0x0210
        /*0146*/ 	.short	0x0058


	//----- nvinfo : EIATTR_SW_WAR
	.align		4
.L_52:
        /*0148*/ 	.byte	0x04, 0x36
        /*014a*/ 	.short	(.L_54 - .L_53)
.L_53:
        /*014c*/ 	.word	0x00000008
.L_54:


//--------------------- .nv.callgraph             --------------------------
	.section	.nv.callgraph,"",@"SHT_CUDA_CALLGRAPH"
	.align	4
	.sectionentsize	8
	.align		4
        /*0000*/ 	.word	0x00000000
	.align		4
        /*0004*/ 	.word	0xffffffff
	.align		4
        /*0008*/ 	.word	index@(triton_red_fused__to_copy_add_div_embedding_dense_backward_mul_pow_sum_13)
	.align		4
        /*000c*/ 	.word	index@(__assertfail)
	.align		4
        /*0010*/ 	.word	0x00000000
	.align		4
        /*0014*/ 	.word	0xfffffffe
	.align		4
        /*0018*/ 	.word	0x00000000
	.align		4
        /*001c*/ 	.word	0xfffffffd
	.align		4
        /*0020*/ 	.word	0x00000000
	.align		4
        /*0024*/ 	.word	0xfffffffc


//--------------------- .nv.constant4             --------------------------
	.section	.nv.constant4,"a",@progbits
	.align	8
	.align		8
.nv.constant4:
        /*0000*/ 	.dword	__assertfail
	.align		8
        /*0008*/ 	.dword	assertFunc_0
	.align		8
        /*0010*/ 	.dword	assertFile_0
	.align		8
        /*0018*/ 	.dword	assertMessage_0


//--------------------- .text.triton_red_fused__to_copy_add_div_embedding_dense_backward_mul_pow_sum_13 --------------------------
	.section	.text.triton_red_fused__to_copy_add_div_embedding_dense_backward_mul_pow_sum_13,"ax",@progbits
	.sectionflags	@"SHF_BARRIERS=1"
	.align	128
        .global         triton_red_fused__to_copy_add_div_embedding_dense_backward_mul_pow_sum_13
        .type           triton_red_fused__to_copy_add_div_embedding_dense_backward_mul_pow_sum_13,@function
        .size           triton_red_fused__to_copy_add_div_embedding_dense_backward_mul_pow_sum_13,(.L_x_9 - triton_red_fused__to_copy_add_div_embedding_dense_backward_mul_pow_sum_13)
        .other          triton_red_fused__to_copy_add_div_embedding_dense_backward_mul_pow_sum_13,@"STO_CUDA_ENTRY STV_DEFAULT"
triton_red_fused__to_copy_add_div_embedding_dense_backward_mul_pow_sum_13:
.text.triton_red_fused__to_copy_add_div_embedding_dense_backward_mul_pow_sum_13:
[----:B------:R-:W0:Y:S02]  /*0000*/  LDC R1, c[0x0][0x28] ;  /* 0x00000a00ff017b82 */ /* 0x000e240000000800 */
[----:B------:R-:W1:Y:S01]  /*0010*/  S2R R36, SR_TID.X ;  /* 0x0000000000247919 */ /* 0x000e620000002100 */
[----:B------:R-:W2:Y:S01]  /*0020*/  S2UR UR5, SR_CgaCtaId ;  /* 0x00000000000579c3 */ /* 0x000ea20000008800 */
[----:B------:R-:W-:Y:S01]  /*0030*/  UMOV UR4, 0x400 ;  /* 0x0000040000047882 */ /* 0x000fe20000000000 */
[----:B------:R-:W-:Y:S01]  /*0040*/  HFMA2.MMA R31, -RZ, RZ, 0, 0 ;  /* 0x00000000ff1f7435 */ /* 0x000fe200000001ff */
[----:B------:R-:W3:Y:S01]  /*0050*/  S2R R32, SR_CTAID.X ;  /* 0x0000000000207919 */ /* 0x000ee20000002500 */
[----:B------:R-:W-:Y:S01]  /*0060*/  HFMA2.MMA R0, -RZ, RZ, 0, 0 ;  /* 0x00000000ff007435 */ /* 0x000fe200000001ff */
[----:B------:R-:W-:Y:S01]  /*0070*/  ULDC UR6, c[0x0][0x258] ;  /* 0x0000960000067ab9 */ /* 0x000fe20000000800 */
[----:B------:R-:W-:Y:S01]  /*0080*/  IMAD.MOV.U32 R7, RZ, RZ, -0x200 ;  /* 0xfffffe00ff077424 */ /* 0x000fe200078e00ff */
[----:B------:R-:W-:Y:S01]  /*0090*/  MOV R40, 0xffffffff ;  /* 0xffffffff00287802 */ /* 0x000fe20000000f00 */
[----:B------:R-:W4:Y:S01]  /*00a0*/  LDC.64 R10, c[0x0][0x228] ;  /* 0x00008a00ff0a7b82 */ /* 0x000f220000000a00 */
[----:B------:R-:W-:Y:S01]  /*00b0*/  CS2R R8, SRZ ;  /* 0x0000000000087805 */ /* 0x000fe2000001ff00 */
[----:B------:R-:W-:Y:S01]  /*00c0*/  IMAD.MOV.U32 R28, RZ, RZ, RZ ;  /* 0x000000ffff1c7224 */ /* 0x000fe200078e00ff */
[----:B------:R-:W-:Y:S01]  /*00d0*/  CS2R R24, SRZ ;  /* 0x0000000000187805 */ /* 0x000fe2000001ff00 */
[----:B--2---:R-:W-:Y:S01]  /*00e0*/  UPRMT UR4, UR5, 0x654, UR4 ;  /* 0x0000065405047896 */ /* 0x004fe20008000004 */
[----:B-1----:R-:W-:Y:S01]  /*00f0*/  SHF.R.U32.HI R3, RZ, 0x6, R36 ;  /* 0x00000006ff037819 */ /* 0x002fe20000011624 */
[C---:B------:R-:W-:Y:S01]  /*0100*/  IMAD.SHL.U32 R2, R36.reuse, 0x8, RZ ;  /* 0x0000000824027824 */ /* 0x040fe200078e00ff */
[----:B------:R-:W-:-:S02]  /*0110*/  LOP3.LUT R13, R36, 0x1ff, RZ, 0xc0, !PT ;  /* 0x000001ff240d7812 */ /* 0x000fc400078ec0ff */
[----:B---3--:R-:W-:Y:S02]  /*0120*/  SHF.L.U32 R32, R32, 0x3, RZ ;  /* 0x0000000320207819 */ /* 0x008fe400000006ff */
[----:B------:R-:W-:Y:S01]  /*0130*/  SGXT.U32 R3, R3, 0x3 ;  /* 0x000000030303781a */ /* 0x000fe20000000000 */
[C---:B----4-:R-:W-:Y:S01]  /*0140*/  IMAD.WIDE.U32 R10, R13.reuse, 0x2, R10 ;  /* 0x000000020d0a7825 */ /* 0x050fe200078e000a */
[----:B------:R-:W-:Y:S02]  /*0150*/  SHF.R.U32.HI R27, RZ, 0x7, R36 ;  /* 0x00000007ff1b7819 */ /* 0x000fe40000011624 */
[----:B------:R-:W-:Y:S01]  /*0160*/  LEA R4, R13, UR4, 0x2 ;  /* 0x000000040d047c11 */ /* 0x000fe2000f8e10ff */
[----:B------:R-:W-:Y:S01]  /*0170*/  IMAD.MOV.U32 R29, RZ, RZ, R11 ;  /* 0x000000ffff1d7224 */ /* 0x000fe200078e000b */
[----:B------:R-:W-:Y:S01]  /*0180*/  LOP3.LUT R26, R3, R32, RZ, 0xfc, !PT ;  /* 0x00000020031a7212 */ /* 0x000fe200078efcff */
[----:B------:R-:W-:Y:S01]  /*0190*/  VIADD R34, R32, 0x3 ;  /* 0x0000000320227836 */ /* 0x000fe20000000000 */
[----:B------:R-:W-:-:S02]  /*01a0*/  LOP3.LUT R13, R2, 0x1f8, RZ, 0xc0, !PT ;  /* 0x000001f8020d7812 */ /* 0x000fc400078ec0ff */
[----:B------:R-:W-:Y:S02]  /*01b0*/  SGXT.U32 R27, R27, 0x2 ;  /* 0x000000021b1b781a */ /* 0x000fe40000000000 */
[----:B------:R-:W-:Y:S01]  /*01c0*/  MOV R5, R11 ;  /* 0x0000000b00057202 */ /* 0x000fe20000000f00 */
[----:B------:R-:W-:Y:S01]  /*01d0*/  IMAD R2, R26, 0x1000, R13 ;  /* 0x000010001a027824 */ /* 0x000fe200078e020d */
[----:B------:R-:W-:Y:S02]  /*01e0*/  MOV R6, R10 ;  /* 0x0000000a00067202 */ /* 0x000fe40000000f00 */
[----:B------:R-:W-:Y:S02]  /*01f0*/  MOV R11, RZ ;  /* 0x000000ff000b7202 */ /* 0x000fe40000000f00 */
[----:B------:R-:W-:Y:S02]  /*0200*/  SHF.L.U32 R37, R36, 0x2, RZ ;  /* 0x0000000224257819 */ /* 0x000fe400000006ff */
[----:B------:R-:W-:-:S02]  /*0210*/  IADD3 R33, R32, 0x1, RZ ;  /* 0x0000000120217810 */ /* 0x000fc40007ffe0ff */
[----:B------:R-:W-:Y:S02]  /*0220*/  IADD3 R35, R32, 0x5, RZ ;  /* 0x0000000520237810 */ /* 0x000fe40007ffe0ff */
[----:B------:R-:W-:Y:S02]  /*0230*/  IADD3 R30, R32, 0x7, RZ ;  /* 0x00000007201e7810 */ /* 0x000fe40007ffe0ff */
[----:B------:R-:W-:Y:S02]  /*0240*/  LOP3.LUT R27, R32, R27, RZ, 0xfc, !PT ;  /* 0x0000001b201b7212 */ /* 0x000fe400078efcff */
[----:B------:R-:W-:Y:S02]  /*0250*/  LEA R3, R13, UR4, 0x2 ;  /* 0x000000040d037c11 */ /* 0x000fe4000f8e10ff */
[----:B------:R-:W-:Y:S01]  /*0260*/  ISETP.GE.AND P3, PT, R26, UR6, PT ;  /* 0x000000061a007c0c */ /* 0x000fe2000bf66270 */
[----:B------:R-:W-:-:S12]  /*0270*/  ULDC.64 UR6, c[0x0][0x208] ;  /* 0x0000820000067ab9 */ /* 0x000fd80000000a00 */
.L_x_0:
[----:B------:R-:W1:Y:S01]  /*0280*/  LDC.64 R14, c[0x0][0x210] ;  /* 0x00008400ff0e7b82 */ /* 0x000e620000000a00 */
[----:B------:R-:W-:Y:S02]  /*0290*/  IADD3 R7, P0, R7, 0x200, RZ ;  /* 0x0000020007077810 */ /* 0x000fe40007f1e0ff */
[----:B------:R-:W-:Y:S02]  /*02a0*/  CS2R R16, SRZ ;  /* 0x0000000000107805 */ /* 0x000fe4000001ff00 */
[----:B------:R-:W-:Y:S02]  /*02b0*/  CS2R R18, SRZ ;  /* 0x0000000000127805 */ /* 0x000fe4000001ff00 */
[----:B------:R-:W-:Y:S02]  /*02c0*/  CS2R R20, SRZ ;  /* 0x0000000000147805 */ /* 0x000fe4000001ff00 */
[----:B------:R-:W-:Y:S02]  /*02d0*/  LOP3.LUT R41, R2, R7, RZ, 0xfc, !PT ;  /* 0x0000000702297212 */ /* 0x000fe400078efcff */
[----:B------:R-:W-:Y:S01]  /*02e0*/  CS2R R22, SRZ ;  /* 0x0000000000167805 */ /* 0x000fe2000001ff00 */
[----:B------:R-:W2:Y:S02]  /*02f0*/  LDC.64 R12, c[0x0][0x218] ;  /* 0x00008600ff0c7b82 */ /* 0x000ea40000000a00 */
[----:B-1----:R-:W-:-:S05]  /*0300*/  IMAD.WIDE R14, R41, 0x2, R14 ;  /* 0x00000002290e7825 */ /* 0x002fca00078e020e */
[----:B------:R-:W3:Y:S01]  /*0310*/  @!P3 LDG.E.EL.128 R16, desc[UR6][R14.64] ;  /* 0x000000060e10b981 */ /* 0x000ee2000c2e1d00 */
[----:B--2---:R-:W-:-:S05]  /*0320*/  IMAD.WIDE R12, R41, 0x2, R12 ;  /* 0x00000002290c7825 */ /* 0x004fca00078e020c */
[----:B------:R-:W2:Y:S01]  /*0330*/  @!P3 LDG.E.EL.128 R20, desc[UR6][R12.64] ;  /* 0x000000060c14b981 */ /* 0x000ea2000c2e1d00 */
[----:B---3--:R-:W-:Y:S02]  /*0340*/  HADD2.F32 R42, -RZ, R18.H1_H1 ;  /* 0x30000012ff2a7230 */ /* 0x008fe40000004100 */
[----:B--2---:R-:W-:-:S05]  /*0350*/  HADD2.F32 R39, -RZ, R22.H1_H1 ;  /* 0x30000016ff277230 */ /* 0x004fca0000004100 */
[----:B------:R-:W-:Y:S02]  /*0360*/  FADD R42, R42, R39 ;  /* 0x000000272a2a7221 */ /* 0x000fe40000000000 */
[----:B------:R-:W1:Y:S01]  /*0370*/  LDC.64 R38, c[0x0][0x220] ;  /* 0x00008800ff267b82 */ /* 0x000e620000000a00 */
[----:B------:R-:W-:Y:S02]  /*0380*/  HADD2.F32 R43, -RZ, R22.H0_H0 ;  /* 0x20000016ff2b7230 */ /* 0x000fe40000004100 */
[----:B------:R-:W-:Y:S02]  /*0390*/  HADD2.F32 R22, -RZ, R19.H1_H1 ;  /* 0x30000013ff167230 */ /* 0x000fe40000004100 */
[----:B------:R-:W-:Y:S02]  /*03a0*/  HADD2.F32 R19, -RZ, R19.H0_H0 ;  /* 0x20000013ff137230 */ /* 0x000fe40000004100 */
[----:B------:R-:W-:Y:S02]  /*03b0*/  HADD2.F32 R14, -RZ, R23.H0_H0 ;  /* 0x20000017ff0e7230 */ /* 0x000fe40000004100 */
[----:B------:R-:W-:-:S02]  /*03c0*/  HADD2.F32 R12, -RZ, R17.H1_H1 ;  /* 0x30000011ff0c7230 */ /* 0x000fc40000004100 */
[----:B------:R-:W-:Y:S02]  /*03d0*/  HADD2.F32 R13, -RZ, R21.H1_H1 ;  /* 0x30000015ff0d7230 */ /* 0x000fe40000004100 */
[----:B------:R-:W-:Y:S02]  /*03e0*/  HADD2.F32 R45, -RZ, R23.H1_H1 ;  /* 0x30000017ff2d7230 */ /* 0x000fe40000004100 */
[----:B------:R-:W-:Y:S01]  /*03f0*/  FADD R23, R19, R14 ;  /* 0x0000000e13177221 */ /* 0x000fe20000000000 */
[----:B------:R-:W-:Y:S02]  /*0400*/  HADD2.F32 R17, -RZ, R17.H0_H0 ;  /* 0x20000011ff117230 */ /* 0x000fe40000004100 */
[----:B------:R-:W-:Y:S01]  /*0410*/  FADD R19, R12, R13 ;  /* 0x0000000d0c137221 */ /* 0x000fe20000000000 */
[----:B------:R-:W-:Y:S02]  /*0420*/  HADD2.F32 R14, -RZ, R21.H0_H0 ;  /* 0x20000015ff0e7230 */ /* 0x000fe40000004100 */
[----:B------:R-:W-:-:S02]  /*0430*/  HADD2.F32 R12, -RZ, R16.H1_H1 ;  /* 0x30000010ff0c7230 */ /* 0x000fc40000004100 */
[----:B------:R-:W-:Y:S02]  /*0440*/  HADD2.F32 R13, -RZ, R20.H1_H1 ;  /* 0x30000014ff0d7230 */ /* 0x000fe40000004100 */
[----:B------:R-:W-:Y:S01]  /*0450*/  FADD R46, R17, R14 ;  /* 0x0000000e112e7221 */ /* 0x000fe20000000000 */
[----:B------:R-:W-:Y:S01]  /*0460*/  CS2R R14, SRZ ;  /* 0x00000000000e7805 */ /* 0x000fe2000001ff00 */
[----:B-1----:R-:W-:-:S04]  /*0470*/  IMAD.WIDE R38, R41, 0x2, R38 ;  /* 0x0000000229267825 */ /* 0x002fc800078e0226 */
[----:B------:R-:W-:Y:S01]  /*0480*/  FADD R21, R12, R13 ;  /* 0x0000000d0c157221 */ /* 0x000fe20000000000 */
[----:B------:R-:W-:-:S06]  /*0490*/  CS2R R12, SRZ ;  /* 0x00000000000c7805 */ /* 0x000fcc000001ff00 */
[----:B------:R-:W2:Y:S01]  /*04a0*/  @!P3 LDG.E.EL.128 R12, desc[UR6][R38.64] ;  /* 0x00000006260cb981 */ /* 0x000ea2000c2e1d00 */
[----:B------:R-:W-:Y:S02]  /*04b0*/  HADD2.F32 R16, -RZ, R16.H0_H0 ;  /* 0x20000010ff107230 */ /* 0x000fe40000004100 */
[----:B------:R-:W-:-:S05]  /*04c0*/  HADD2.F32 R17, -RZ, R20.H0_H0 ;  /* 0x20000014ff117230 */ /* 0x000fca0000004100 */
[----:B------:R-:W-:Y:S02]  /*04d0*/  FADD R20, R16, R17 ;  /* 0x0000001110147221 */ /* 0x000fe40000000000 */
[----:B------:R-:W1:Y:S01]  /*04e0*/  LDC.64 R16, c[0x0][0x230] ;  /* 0x00008c00ff107b82 */ /* 0x000e620000000a00 */
[----:B------:R-:W-:Y:S02]  /*04f0*/  HADD2.F32 R18, -RZ, R18.H0_H0 ;  /* 0x20000012ff127230 */ /* 0x000fe40000004100 */
[----:B------:R-:W-:-:S03]  /*0500*/  FADD R22, R22, R45 ;  /* 0x0000002d16167221 */ /* 0x000fc60000000000 */
[----:B------:R-:W-:Y:S01]  /*0510*/  FADD R18, R18, R43 ;  /* 0x0000002b12127221 */ /* 0x000fe20000000000 */
[----:B--2---:R-:W-:Y:S02]  /*0520*/  HADD2.F32 R44, -RZ, R13.H1_H1 ;  /* 0x3000000dff2c7230 */ /* 0x004fe40000004100 */
[----:B------:R-:W-:Y:S02]  /*0530*/  HADD2.F32 R39, -RZ, R14.H0_H0 ;  /* 0x2000000eff277230 */ /* 0x000fe40000004100 */
[----:B------:R-:W-:Y:S02]  /*0540*/  HADD2.F32 R45, -RZ, R13.H0_H0 ;  /* 0x2000000dff2d7230 */ /* 0x000fe40000004100 */
[----:B------:R-:W-:Y:S01]  /*0550*/  FADD R44, R44, R19 ;  /* 0x000000132c2c7221 */ /* 0x000fe20000000000 */
[----:B------:R-:W-:Y:S02]  /*0560*/  HADD2.F32 R43, -RZ, R12.H0_H0 ;  /* 0x2000000cff2b7230 */ /* 0x000fe40000004100 */
[----:B------:R-:W-:Y:S01]  /*0570*/  FADD R39, R39, R18 ;  /* 0x0000001227277221 */ /* 0x000fe20000000000 */
[----:B------:R-:W-:Y:S01]  /*0580*/  HADD2.F32 R38, -RZ, R12.H1_H1 ;  /* 0x3000000cff267230 */ /* 0x000fe20000004100 */
[----:B------:R-:W-:Y:S01]  /*0590*/  CS2R R18, SRZ ;  /* 0x0000000000127805 */ /* 0x000fe2000001ff00 */
[----:B-1----:R-:W-:Y:S01]  /*05a0*/  IMAD.WIDE R12, R41, 0x2, R16 ;  /* 0x00000002290c7825 */ /* 0x002fe200078e0210 */
[----:B------:R-:W-:-:S03]  /*05b0*/  CS2R R16, SRZ ;  /* 0x0000000000107805 */ /* 0x000fc6000001ff00 */
[----:B------:R-:W-:-:S03]  /*05c0*/  FADD R43, R43, R20 ;  /* 0x000000142b2b7221 */ /* 0x000fc60000000000 */
[----:B------:R1:W2:Y:S02]  /*05d0*/  @!P3 LDG.E.EL.128 R16, desc[UR6][R12.64] ;  /* 0x000000060c10b981 */ /* 0x0002a4000c2e1d00 */
[----:B-1----:R-:W-:Y:S02]  /*05e0*/  MOV R12, R10 ;  /* 0x0000000a000c7202 */ /* 0x002fe40000000f00 */
[----:B------:R-:W-:-:S05]  /*05f0*/  MOV R13, R29 ;  /* 0x0000001d000d7202 */ /* 0x000fca0000000f00 */
[----:B------:R-:W3:Y:S01]  /*0600*/  LDG.E.EL.U16 R20, desc[UR6][R12.64] ;  /* 0x000000060c147981 */ /* 0x000ee2000c2e1500 */
[----:B------:R-:W-:Y:S01]  /*0610*/  FADD R38, R38, R21 ;  /* 0x0000001526267221 */ /* 0x000fe20000000000 */
[----:B------:R-:W-:-:S05]  /*0620*/  HADD2.F32 R21, -RZ, R14.H1_H1 ;  /* 0x3000000eff157230 */ /* 0x000fca0000004100 */
[----:B------:R-:W-:Y:S01]  /*0630*/  FADD R42, R21, R42 ;  /* 0x0000002a152a7221 */ /* 0x000fe20000000000 */
[----:B------:R-:W-:Y:S02]  /*0640*/  HADD2.F32 R14, -RZ, R15.H0_H0 ;  /* 0x2000000fff0e7230 */ /* 0x000fe40000004100 */
[----:B------:R-:W-:-:S03]  /*0650*/  HADD2.F32 R15, -RZ, R15.H1_H1 ;  /* 0x3000000fff0f7230 */ /* 0x000fc60000004100 */
[----:B------:R-:W-:Y:S02]  /*0660*/  FADD R23, R14, R23 ;  /* 0x000000170e177221 */ /* 0x000fe40000000000 */
[----:B------:R-:W-:Y:S01]  /*0670*/  FADD R22, R15, R22 ;  /* 0x000000160f167221 */ /* 0x000fe20000000000 */
[----:B------:R-:W-:Y:S01]  /*0680*/  BAR.SYNC.DEFER_BLOCKING 0x0 ;  /* 0x0000000000007b1d */ /* 0x000fe20000010000 */
[----:B------:R-:W-:Y:S01]  /*0690*/  IMAD.X R40, RZ, RZ, R40, P0 ;  /* 0x000000ffff287224 */ /* 0x000fe200000e0628 */
[----:B------:R-:W-:-:S04]  /*06a0*/  ISETP.GE.U32.AND P0, PT, R7, 0xe00, PT ;  /* 0x00000e000700780c */ /* 0x000fc80003f06070 */
[----:B------:R-:W-:Y:S01]  /*06b0*/  ISETP.GE.U32.AND.EX P0, PT, R40, RZ, PT, P0 ;  /* 0x000000ff2800720c */ /* 0x000fe20003f06100 */
[----:B------:R-:W-:Y:S01]  /*06c0*/  FADD R45, R45, R46 ;  /* 0x0000002e2d2d7221 */ /* 0x000fe20000000000 */
[----:B------:R-:W-:-:S04]  /*06d0*/  IADD3 R10, P1, R10, 0x400, RZ ;  /* 0x000004000a0a7810 */ /* 0x000fc80007f3e0ff */
[----:B------:R-:W-:Y:S01]  /*06e0*/  IADD3.X R29, RZ, R29, RZ, P1, !PT ;  /* 0x0000001dff1d7210 */ /* 0x000fe20000ffe4ff */
[----:B---3--:R-:W-:-:S05]  /*06f0*/  HADD2.F32 R21, -RZ, R20.H0_H0 ;  /* 0x20000014ff157230 */ /* 0x008fca0000004100 */
[----:B------:R-:W-:Y:S01]  /*0700*/  STS [R4], R21 ;  /* 0x0000001504007388 */ /* 0x000fe20000000800 */
[----:B------:R-:W-:Y:S06]  /*0710*/  BAR.SYNC.DEFER_BLOCKING 0x0 ;  /* 0x0000000000007b1d */ /* 0x000fec0000010000 */
[----:B------:R-:W1:Y:S02]  /*0720*/  LDS.128 R12, [R3+0x10] ;  /* 0x00001000030c7984 */ /* 0x000e640000000c00 */
[----:B-1----:R-:W-:Y:S01]  /*0730*/  FMUL R22, R22, R15 ;  /* 0x0000000f16167220 */ /* 0x002fe20000400000 */
[----:B------:R-:W-:Y:S01]  /*0740*/  FMUL R23, R23, R14 ;  /* 0x0000000e17177220 */ /* 0x000fe20000400000 */
[----:B--2---:R-:W-:-:S02]  /*0750*/  HADD2.F32 R15, -RZ, R19.H1_H1 ;  /* 0x30000013ff0f7230 */ /* 0x004fc40000004100 */
[----:B------:R-:W-:-:S03]  /*0760*/  HADD2.F32 R14, -RZ, R19.H0_H0 ;  /* 0x20000013ff0e7230 */ /* 0x000fc60000004100 */
[----:B------:R-:W-:Y:S02]  /*0770*/  @!P3 FFMA R24, R15, R22, R24 ;  /* 0x000000160f18b223 */ /* 0x000fe40000000018 */
[----:B------:R-:W-:Y:S02]  /*0780*/  @!P3 FFMA R25, R14, R23, R25 ;  /* 0x000000170e19b223 */ /* 0x000fe40000000019 */
[----:B------:R-:W1:Y:S01]  /*0790*/  LDS.128 R20, [R3] ;  /* 0x0000000003147984 */ /* 0x000e620000000c00 */
[----:B------:R-:W-:Y:S01]  /*07a0*/  FMUL R42, R42, R13 ;  /* 0x0000000d2a2a7220 */ /* 0x000fe20000400000 */
[----:B------:R-:W-:Y:S01]  /*07b0*/  FMUL R39, R39, R12 ;  /* 0x0000000c27277220 */ /* 0x000fe20000400000 */
[----:B------:R-:W-:Y:S02]  /*07c0*/  HADD2.F32 R12, -RZ, R18.H1_H1 ;  /* 0x30000012ff0c7230 */ /* 0x000fe40000004100 */
[----:B------:R-:W-:Y:S02]  /*07d0*/  HADD2.F32 R13, -RZ, R18.H0_H0 ;  /* 0x20000012ff0d7230 */ /* 0x000fe40000004100 */
[----:B------:R-:W-:-:S02]  /*07e0*/  HADD2.F32 R15, -RZ, R16.H1_H1 ;  /* 0x30000010ff0f7230 */ /* 0x000fc40000004100 */
[----:B------:R-:W-:Y:S01]  /*07f0*/  @!P3 FFMA R11, R12, R42, R11 ;  /* 0x0000002a0c0bb223 */ /* 0x000fe2000000000b */
[----:B------:R-:W-:Y:S02]  /*0800*/  HADD2.F32 R12, -RZ, R17.H0_H0 ;  /* 0x20000011ff0c7230 */ /* 0x000fe40000004100 */
[----:B------:R-:W-:Y:S01]  /*0810*/  @!P3 FFMA R28, R13, R39, R28 ;  /* 0x000000270d1cb223 */ /* 0x000fe2000000001c */
[----:B------:R-:W-:Y:S02]  /*0820*/  HADD2.F32 R13, -RZ, R17.H1_H1 ;  /* 0x30000011ff0d7230 */ /* 0x000fe40000004100 */
[----:B------:R-:W-:Y:S02]  /*0830*/  HADD2.F32 R16, -RZ, R16.H0_H0 ;  /* 0x20000010ff107230 */ /* 0x000fe40000004100 */
[----:B-1----:R-:W-:Y:S01]  /*0840*/  FMUL R23, R44, R23 ;  /* 0x000000172c177220 */ /* 0x002fe20000400000 */
[----:B------:R-:W-:Y:S01]  /*0850*/  FMUL R22, R45, R22 ;  /* 0x000000162d167220 */ /* 0x000fe20000400000 */
[----:B------:R-:W-:Y:S01]  /*0860*/  FMUL R21, R38, R21 ;  /* 0x0000001526157220 */ /* 0x000fe20000400000 */
[----:B------:R-:W-:Y:S01]  /*0870*/  FMUL R20, R43, R20 ;  /* 0x000000142b147220 */ /* 0x000fe20000400000 */
[----:B------:R-:W-:Y:S01]  /*0880*/  @!P3 FFMA R8, R13, R23, R8 ;  /* 0x000000170d08b223 */ /* 0x000fe20000000008 */
[----:B------:R-:W-:Y:S01]  /*0890*/  @!P3 FFMA R9, R12, R22, R9 ;  /* 0x000000160c09b223 */ /* 0x000fe20000000009 */
[----:B------:R-:W-:Y:S01]  /*08a0*/  @!P3 FFMA R0, R15, R21, R0 ;  /* 0x000000150f00b223 */ /* 0x000fe20000000000 */
[----:B------:R-:W-:Y:S01]  /*08b0*/  @!P3 FFMA R31, R16, R20, R31 ;  /* 0x00000014101fb223 */ /* 0x000fe2000000001f */
[----:B------:R-:W-:Y:S06]  /*08c0*/  @!P0 BRA `(.L_x_0) ;  /* 0xfffffff8006c8947 */ /* 0x000fec000383ffff */
[----:B------:R-:W-:Y:S01]  /*08d0*/  FADD R0, R31, R0 ;  /* 0x000000001f007221 */ /* 0x000fe20000000000 */
[----:B------:R-:W-:Y:S01]  /*08e0*/  BAR.SYNC.DEFER_BLOCKING 0x0 ;  /* 0x0000000000007b1d */ /* 0x000fe20000010000 */
[C---:B------:R-:W-:Y:S02]  /*08f0*/  LOP3.LUT P0, RZ, R36.reuse, 0x1f, RZ, 0xc0, !PT ;  /* 0x0000001f24ff7812 */ /* 0x040fe4000780c0ff */
[----:B------:R-:W-:Y:S01]  /*0900*/  CS2R R14, SRZ ;  /* 0x00000000000e7805 */ /* 0x000fe2000001ff00 */
[----:B------:R-:W-:Y:S01]  /*0910*/  FADD R9, R9, R0 ;  /* 0x0000000009097221 */ /* 0x000fe20000000000 */
[----:B------:R-:W-:-:S03]  /*0920*/  ISETP.GE.AND P1, PT, R36, 0x10, PT ;  /* 0x000000102400780c */ /* 0x000fc60003f26270 */
[----:B------:R-:W1:Y:S01]  /*0930*/  LDC.64 R12, c[0x0][0x238] ;  /* 0x00008e00ff0c7b82 */ /* 0x000e620000000a00 */
[----:B------:R-:W-:Y:S01]  /*0940*/  FADD R9, R8, R9 ;  /* 0x0000000908097221 */ /* 0x000fe20000000000 */
[----:B------:R-:W-:Y:S01]  /*0950*/  ULDC UR5, c[0x0][0x258] ;  /* 0x0000960000057ab9 */ /* 0x000fe20000000800 */
[----:B------:R-:W-:Y:S01]  /*0960*/  VIADD R44, R32, 0x2 ;  /* 0x00000002202c7836 */ /* 0x000fe20000000000 */
[----:B------:R-:W-:Y:S01]  /*0970*/  ISETP.GE.AND P2, PT, R33, UR5, PT ;  /* 0x0000000521007c0c */ /* 0x000fe2000bf46270 */
[----:B------:R-:W-:Y:S01]  /*0980*/  FADD R28, R28, R9 ;  /* 0x000000091c1c7221 */ /* 0x000fe20000000000 */
[----:B------:R-:W-:Y:S02]  /*0990*/  CS2R R18, SRZ ;  /* 0x0000000000127805 */ /* 0x000fe4000001ff00 */
[----:B------:R-:W-:Y:S02]  /*09a0*/  CS2R R20, SRZ ;  /* 0x0000000000147805 */ /* 0x000fe4000001ff00 */
[----:B------:R-:W-:Y:S01]  /*09b0*/  CS2R R22, SRZ ;  /* 0x0000000000167805 */ /* 0x000fe2000001ff00 */
[----:B------:R-:W-:Y:S01]  /*09c0*/  FADD R28, R11, R28 ;  /* 0x0000001c0b1c7221 */ /* 0x000fe20000000000 */
[----:B------:R-:W-:Y:S01]  /*09d0*/  CS2R R38, SRZ ;  /* 0x0000000000267805 */ /* 0x000fe2000001ff00 */
[----:B------:R-:W2:Y:S02]  /*09e0*/  LDC.64 R46, c[0x0][0x248] ;  /* 0x00009200ff2e7b82 */ /* 0x000ea40000000a00 */
[----:B------:R-:W-:-:S04]  /*09f0*/  FADD R25, R25, R28 ;  /* 0x0000001c19197221 */ /* 0x000fc80000000000 */
[----:B------:R-:W-:-:S05]  /*0a00*/  FADD R25, R24, R25 ;  /* 0x0000001918197221 */ /* 0x000fca0000000000 */
[----:B------:R-:W3:Y:S02]  /*0a10*/  SHFL.BFLY PT, R0, R25, 0x10, 0x1f ;  /* 0x0e001f0019007f89 */ /* 0x000ee400000e0000 */
[----:B---3--:R-:W-:-:S05]  /*0a20*/  FADD R0, R25, R0 ;  /* 0x0000000019007221 */ /* 0x008fca0000000000 */
[----:B------:R-:W3:Y:S02]  /*0a30*/  SHFL.BFLY PT, R7, R0, 0x8, 0x1f ;  /* 0x0d001f0000077f89 */ /* 0x000ee400000e0000 */
[----:B---3--:R-:W-:Y:S01]  /*0a40*/  FADD R8, R0, R7 ;  /* 0x0000000700087221 */ /* 0x008fe20000000000 */
[----:B------:R-:W-:-:S04]  /*0a50*/  SHF.R.U32.HI R0, RZ, 0x3, R36 ;  /* 0x00000003ff007819 */ /* 0x000fc80000011624 */
[----:B------:R-:W3:Y:S02]  /*0a60*/  SHFL.BFLY PT, R7, R8, 0x4, 0x1f ;  /* 0x0c801f0008077f89 */ /* 0x000ee400000e0000 */
[----:B---3--:R-:W-:Y:S01]  /*0a70*/  FADD R9, R8, R7 ;  /* 0x0000000708097221 */ /* 0x008fe20000000000 */
[----:B------:R-:W-:Y:S02]  /*0a80*/  SHF.R.U32.HI R7, RZ, 0x6, R36 ;  /* 0x00000006ff077819 */ /* 0x000fe40000011624 */
[----:B------:R-:W-:Y:S02]  /*0a90*/  LOP3.LUT R8, R36, 0x1, RZ, 0xc0, !PT ;  /* 0x0000000124087812 */ /* 0x000fe400078ec0ff */
[----:B------:R-:W3:Y:S01]  /*0aa0*/  SHFL.BFLY PT, R10, R9, 0x2, 0x1f ;  /* 0x0c401f00090a7f89 */ /* 0x000ee200000e0000 */
[----:B------:R-:W-:-:S04]  /*0ab0*/  SGXT.U32 R7, R7, 0x3 ;  /* 0x000000030707781a */ /* 0x000fc80000000000 */
[----:B------:R-:W-:-:S04]  /*0ac0*/  SHF.L.U32 R7, R7, 0x3, RZ ;  /* 0x0000000307077819 */ /* 0x000fc800000006ff */
[----:B------:R-:W-:Y:S01]  /*0ad0*/  LOP3.LUT R0, R7, 0x4, R0, 0xf8, !PT ;  /* 0x0000000407007812 */ /* 0x000fe200078ef800 */
[----:B---3--:R-:W-:-:S05]  /*0ae0*/  FADD R10, R9, R10 ;  /* 0x0000000a090a7221 */ /* 0x008fca0000000000 */
[----:B------:R-:W3:Y:S02]  /*0af0*/  SHFL.BFLY PT, R11, R10, 0x1, 0x1f ;  /* 0x0c201f000a0b7f89 */ /* 0x000ee400000e0000 */
[----:B---3--:R-:W-:-:S05]  /*0b00*/  FADD R11, R10, R11 ;  /* 0x0000000b0a0b7221 */ /* 0x008fca0000000000 */
[----:B------:R1:W-:Y:S01]  /*0b10*/  @!P0 STS [R0+UR4], R11 ;  /* 0x0000000b00008988 */ /* 0x0003e20008000804 */
[----:B------:R-:W-:Y:S01]  /*0b20*/  ISETP.NE.U32.AND P0, PT, R8, 0x1, PT ;  /* 0x000000010800780c */ /* 0x000fe20003f05070 */
[----:B------:R-:W-:Y:S03]  /*0b30*/  BAR.SYNC.DEFER_BLOCKING 0x0 ;  /* 0x0000000000007b1d */ /* 0x000fe60000010000 */
[----:B------:R-:W-:Y:S01]  /*0b40*/  ISETP.LT.AND P0, PT, R36, 0x10, P0 ;  /* 0x000000102400780c */ /* 0x000fe20000701270 */
[C---:B-1----:R-:W-:Y:S02]  /*0b50*/  IMAD.WIDE R10, R32.reuse, 0x8, R12 ;  /* 0x00000008200a7825 */ /* 0x042fe400078e020c */
[----:B------:R-:W1:Y:S01]  /*0b60*/  @!P1 LDS R16, [R37+UR4] ;  /* 0x0000000425109984 */ /* 0x000e620008000800 */
[----:B------:R-:W-:-:S03]  /*0b70*/  ISETP.GE.AND P1, PT, R32, UR5, PT ;  /* 0x0000000520007c0c */ /* 0x000fc6000bf26270 */
[----:B-1----:R-:W1:Y:S02]  /*0b80*/  SHFL.BFLY PT, R9, R16, 0x1, 0x1f ;  /* 0x0c201f0010097f89 */ /* 0x002e6400000e0000 */
[----:B-1----:R-:W-:-:S05]  /*0b90*/  FADD R8, R16, R9 ;  /* 0x0000000910087221 */ /* 0x002fca0000000000 */
[----:B------:R1:W-:Y:S01]  /*0ba0*/  @P0 STS [R37+UR4], R8 ;  /* 0x0000000825000988 */ /* 0x0003e20008000804 */
[----:B------:R-:W-:Y:S01]  /*0bb0*/  BAR.SYNC.DEFER_BLOCKING 0x0 ;  /* 0x0000000000007b1d */ /* 0x000fe20000010000 */
[----:B------:R-:W-:Y:S02]  /*0bc0*/  ISETP.GE.AND P0, PT, R44, UR5, PT ;  /* 0x000000052c007c0c */ /* 0x000fe4000bf06270 */
[----:B------:R-:W-:Y:S02]  /*0bd0*/  CS2R R16, SRZ ;  /* 0x0000000000107805 */ /* 0x000fe4000001ff00 */
[----:B------:R-:W-:Y:S01]  /*0be0*/  IADD3 R36, R32, 0x4, RZ ;  /* 0x0000000420247810 */ /* 0x000fe20007ffe0ff */
[----:B------:R-:W3:Y:S01]  /*0bf0*/  @!P1 LDG.E.EL.64 R14, desc[UR6][R10.64] ;  /* 0x000000060a0e9981 */ /* 0x000ee2000c2e1b00 */
[----:B------:R-:W-:-:S03]  /*0c00*/  ISETP.GE.AND P1, PT, R34, UR5, PT ;  /* 0x0000000522007c0c */ /* 0x000fc6000bf26270 */
[----:B------:R-:W4:Y:S04]  /*0c10*/  @!P2 LDG.E.EL.64 R16, desc[UR6][R10.64+0x8] ;  /* 0x000008060a10a981 */ /* 0x000f28000c2e1b00 */
[----:B------:R-:W4:Y:S01]  /*0c20*/  @!P0 LDG.E.EL.64 R18, desc[UR6][R10.64+0x10] ;  /* 0x000010060a128981 */ /* 0x000f22000c2e1b00 */
[----:B------:R-:W-:-:S05]  /*0c30*/  ISETP.GE.AND P0, PT, R36, UR5, PT ;  /* 0x0000000524007c0c */ /* 0x000fca000bf06270 */
[----:B------:R-:W4:Y:S08]  /*0c40*/  @!P1 LDG.E.EL.64 R20, desc[UR6][R10.64+0x18] ;  /* 0x000018060a149981 */ /* 0x000f30000c2e1b00 */
[----:B------:R-:W4:Y:S01]  /*0c50*/  @!P0 LDG.E.EL.64 R22, desc[UR6][R10.64+0x20] ;  /* 0x000020060a168981 */ /* 0x000f22000c2e1b00 */
[----:B------:R-:W-:Y:S02]  /*0c60*/  ISETP.GE.AND P0, PT, R35, UR5, PT ;  /* 0x0000000523007c0c */ /* 0x000fe4000bf06270 */
[----:B------:R-:W-:-:S02]  /*0c70*/  CS2R R24, SRZ ;  /* 0x0000000000187805 */ /* 0x000fc4000001ff00 */
[----:B------:R-:W-:-:S04]  /*0c80*/  IADD3 R31, R32, 0x6, RZ ;  /* 0x00000006201f7810 */ /* 0x000fc80007ffe0ff */
[----:B------:R-:W-:Y:S02]  /*0c90*/  ISETP.GE.AND P1, PT, R31, UR5, PT ;  /* 0x000000051f007c0c */ /* 0x000fe4000bf26270 */
[----:B------:R-:W-:-:S03]  /*0ca0*/  CS2R R28, SRZ ;  /* 0x00000000001c7805 */ /* 0x000fc6000001ff00 */
[----:B------:R-:W4:Y:S01]  /*0cb0*/  @!P0 LDG.E.EL.64 R24, desc[UR6][R10.64+0x28] ;  /* 0x000028060a188981 */ /* 0x000f22000c2e1b00 */
[----:B------:R-:W-:-:S07]  /*0cc0*/  ISETP.GE.AND P0, PT, R30, UR5, PT ;  /* 0x000000051e007c0c */ /* 0x000fce000bf06270 */
[----:B------:R-:W4:Y:S06]  /*0cd0*/  @!P1 LDG.E.EL.64 R28, desc[UR6][R10.64+0x30] ;  /* 0x000030060a1c9981 */ /* 0x000f2c000c2e1b00 */
[----:B------:R5:W4:Y:S01]  /*0ce0*/  @!P0 LDG.E.EL.64 R38, desc[UR6][R10.64+0x38] ;  /* 0x000038060a268981 */ /* 0x000b22000c2e1b00 */
[C---:B------:R-:W-:Y:S01]  /*0cf0*/  ISETP.GE.AND P4, PT, R27.reuse, UR5, PT ;  /* 0x000000051b007c0c */ /* 0x040fe2000bf86270 */
[C---:B------:R-:W-:Y:S01]  /*0d00*/  IMAD.WIDE R40, R27.reuse, 0x8, R12 ;  /* 0x000000081b287825 */ /* 0x040fe200078e020c */
[----:B------:R-:W-:Y:S02]  /*0d10*/  LOP3.LUT R27, R27, 0x4, RZ, 0xfc, !PT ;  /* 0x000000041b1b7812 */ /* 0x000fe400078efcff */
[----:B-1----:R-:W-:-:S02]  /*0d20*/  CS2R R8, SRZ ;  /* 0x0000000000087805 */ /* 0x002fc4000001ff00 */
[----:B------:R-:W-:Y:S02]  /*0d30*/  ISETP.GE.AND P5, PT, R27, UR5, PT ;  /* 0x000000051b007c0c */ /* 0x000fe4000bfa6270 */
[----:B-----5:R-:W-:-:S05]  /*0d40*/  CS2R R10, SRZ ;  /* 0x00000000000a7805 */ /* 0x020fca000001ff00 */
[----:B------:R-:W4:Y:S01]  /*0d50*/  @!P4 LDG.E.EL.64 R8, desc[UR6][R40.64] ;  /* 0x000000062808c981 */ /* 0x000f22000c2e1b00 */
[----:B------:R-:W-:Y:S02]  /*0d60*/  IMAD.MOV.U32 R0, RZ, RZ, RZ ;  /* 0x000000ffff007224 */ /* 0x000fe400078e00ff */
[----:B--2---:R-:W-:-:S03]  /*0d70*/  IMAD.WIDE R46, R26, 0x4, R46 ;  /* 0x000000041a2e7825 */ /* 0x004fc600078e022e */
[----:B------:R1:W2:Y:S04]  /*0d80*/  @!P5 LDG.E.EL.64 R10, desc[UR6][R40.64+0x20] ;  /* 0x00002006280ad981 */ /* 0x0002a8000c2e1b00 */
[----:B------:R-:W2:Y:S01]  /*0d90*/  @!P3 LDG.E.EL R0, desc[UR6][R46.64] ;  /* 0x000000062e00b981 */ /* 0x000ea2000c2e1900 */
[----:B------:R-:W-:Y:S01]  /*0da0*/  IMAD.WIDE R12, R26, 0x8, R12 ;  /* 0x000000081a0c7825 */ /* 0x000fe200078e020c */
[----:B------:R-:W-:-:S06]  /*0db0*/  CS2R R42, SRZ ;  /* 0x00000000002a7805 */ /* 0x000fcc000001ff00 */
[----:B------:R1:W5:Y:S01]  /*0dc0*/  @!P3 LDG.E.EL.64 R42, desc[UR6][R12.64] ;  /* 0x000000060c2ab981 */ /* 0x000362000c2e1b00 */
[----:B---3--:R-:W-:Y:S02]  /*0dd0*/  IADD3 R27, P1, R14, 0x1f500, RZ ;  /* 0x0001f5000e1b7810 */ /* 0x008fe40007f3e0ff */
[----:B------:R-:W-:Y:S02]  /*0de0*/  ISETP.GE.AND P0, PT, R15, RZ, PT ;  /* 0x000000ff0f00720c */ /* 0x000fe40003f06270 */
[----:B------:R-:W-:Y:S02]  /*0df0*/  IADD3.X R45, RZ, R15, RZ, P1, !PT ;  /* 0x0000000fff2d7210 */ /* 0x000fe40000ffe4ff */
[----:B------:R-:W-:Y:S02]  /*0e00*/  SEL R26, R27, R14, !P0 ;  /* 0x0000000e1b1a7207 */ /* 0x000fe40004000000 */
[----:B----4-:R-:W-:Y:S02]  /*0e10*/  IADD3 R27, P1, R16, 0x1f500, RZ ;  /* 0x0001f500101b7810 */ /* 0x010fe40007f3e0ff */
[----:B------:R-:W-:-:S02]  /*0e20*/  SEL R15, R45, R15, !P0 ;  /* 0x0000000f2d0f7207 */ /* 0x000fc40004000000 */
[----:B------:R-:W-:Y:S02]  /*0e30*/  ISETP.GE.AND P0, PT, R17, RZ, PT ;  /* 0x000000ff1100720c */ /* 0x000fe40003f06270 */
[----:B-1----:R-:W-:Y:S02]  /*0e40*/  IADD3.X R41, RZ, R17, RZ, P1, !PT ;  /* 0x00000011ff297210 */ /* 0x002fe40000ffe4ff */
[----:B0-----:R-:W-:Y:S02]  /*0e50*/  IADD3 R13, P1, R18, 0x1f500, RZ ;  /* 0x0001f500120d7810 */ /* 0x001fe40007f3e0ff */
[----:B------:R-:W-:Y:S02]  /*0e60*/  SEL R14, R27, R16, !P0 ;  /* 0x000000101b0e7207 */ /* 0x000fe40004000000 */
[----:B------:R-:W-:Y:S02]  /*0e70*/  SEL R16, R41, R17, !P0 ;  /* 0x0000001129107207 */ /* 0x000fe40004000000 */
[----:B------:R-:W-:Y:S01]  /*0e80*/  ISETP.GE.AND P0, PT, R19, RZ, PT ;  /* 0x000000ff1300720c */ /* 0x000fe20003f06270 */
[----:B------:R-:W-:-:S03]  /*0e90*/  IMAD.X R17, RZ, RZ, R19, P1 ;  /* 0x000000ffff117224 */ /* 0x000fc600008e0613 */
[----:B------:R-:W-:Y:S02]  /*0ea0*/  SEL R12, R13, R18, !P0 ;  /* 0x000000120d0c7207 */ /* 0x000fe40004000000 */
[----:B------:R-:W-:Y:S02]  /*0eb0*/  IADD3 R13, P1, R20, 0x1f500, RZ ;  /* 0x0001f500140d7810 */ /* 0x000fe40007f3e0ff */
[----:B------:R-:W-:Y:S02]  /*0ec0*/  SEL R18, R17, R19, !P0 ;  /* 0x0000001311127207 */ /* 0x000fe40004000000 */
[----:B------:R-:W-:Y:S02]  /*0ed0*/  ISETP.GE.AND P0, PT, R21, RZ, PT ;  /* 0x000000ff1500720c */ /* 0x000fe40003f06270 */
[----:B------:R-:W-:Y:S02]  /*0ee0*/  IADD3.X R17, RZ, R21, RZ, P1, !PT ;  /* 0x00000015ff117210 */ /* 0x000fe40000ffe4ff */
[----:B------:R-:W-:-:S02]  /*0ef0*/  SEL R13, R13, R20, !P0 ;  /* 0x000000140d0d7207 */ /* 0x000fc40004000000 */
[----:B------:R-:W-:Y:S02]  /*0f00*/  SEL R20, R17, R21, !P0 ;  /* 0x0000001511147207 */ /* 0x000fe40004000000 */
[----:B------:R-:W-:Y:S02]  /*0f10*/  IADD3 R17, P1, R22, 0x1f500, RZ ;  /* 0x0001f50016117810 */ /* 0x000fe40007f3e0ff */
[----:B------:R-:W-:Y:S02]  /*0f20*/  ISETP.GE.AND P2, PT, R23, RZ, PT ;  /* 0x000000ff1700720c */ /* 0x000fe40003f46270 */
[----:B------:R-:W-:Y:S02]  /*0f30*/  ISETP.GT.U32.AND P0, PT, R12, 0x1f4ff, PT ;  /* 0x0001f4ff0c00780c */ /* 0x000fe40003f04070 */
[----:B------:R-:W-:Y:S02]  /*0f40*/  IADD3.X R19, RZ, R23, RZ, P1, !PT ;  /* 0x00000017ff137210 */ /* 0x000fe40000ffe4ff */
[----:B------:R-:W-:-:S02]  /*0f50*/  SEL R12, R17, R22, !P2 ;  /* 0x00000016110c7207 */ /* 0x000fc40005000000 */
[----:B------:R-:W-:Y:S02]  /*0f60*/  SEL R22, R19, R23, !P2 ;  /* 0x0000001713167207 */ /* 0x000fe40005000000 */
[----:B------:R-:W-:Y:S02]  /*0f70*/  ISETP.GT.U32.AND.EX P0, PT, R18, RZ, PT, P0 ;  /* 0x000000ff1200720c */ /* 0x000fe40003f04100 */
[----:B------:R-:W-:Y:S01]  /*0f80*/  ISETP.GT.U32.AND P1, PT, R13, 0x1f4ff, PT ;  /* 0x0001f4ff0d00780c */ /* 0x000fe20003f24070 */
[----:B------:R-:W0:Y:S01]  /*0f90*/  S2R R18, SR_TID.X ;  /* 0x0000000000127919 */ /* 0x000e220000002100 */
[----:B------:R-:W-:Y:S02]  /*0fa0*/  ISETP.GT.U32.AND P2, PT, R12, 0x1f4ff, PT ;  /* 0x0001f4ff0c00780c */ /* 0x000fe40003f44070 */
[----:B------:R-:W-:Y:S01]  /*0fb0*/  ISETP.GT.U32.AND.EX P1, PT, R20, RZ, PT, P1 ;  /* 0x000000ff1400720c */ /* 0x000fe20003f24110 */
[----:B------:R1:W3:Y:S01]  /*0fc0*/  LDS R12, [R7+UR4] ;  /* 0x00000004070c7984 */ /* 0x0002e20008000800 */
[----:B------:R-:W-:-:S02]  /*0fd0*/  ISETP.GT.U32.AND.EX P2, PT, R22, RZ, PT, P2 ;  /* 0x000000ff1600720c */ /* 0x000fc40003f44120 */
[----:B------:R-:W-:Y:S02]  /*0fe0*/  IADD3 R13, P6, R24, 0x1f500, RZ ;  /* 0x0001f500180d7810 */ /* 0x000fe40007fde0ff */
[----:B------:R-:W-:Y:S02]  /*0ff0*/  ISETP.LT.AND P0, PT, R44, UR5, P0 ;  /* 0x000000052c007c0c */ /* 0x000fe40008701270 */
[----:B------:R-:W-:Y:S01]  /*1000*/  ISETP.LT.AND P1, PT, R34, UR5, P1 ;  /* 0x0000000522007c0c */ /* 0x000fe20008f21270 */
[----:B------:R-:W-:Y:S01]  /*1010*/  IMAD.X R17, RZ, RZ, R25, P6 ;  /* 0x000000ffff117224 */ /* 0x000fe200030e0619 */
[----:B------:R-:W-:Y:S02]  /*1020*/  ISETP.LT.AND P2, PT, R36, UR5, P2 ;  /* 0x0000000524007c0c */ /* 0x000fe40009741270 */
[----:B------:R-:W-:Y:S02]  /*1030*/  ISETP.GE.AND P6, PT, R25, RZ, PT ;  /* 0x000000ff1900720c */ /* 0x000fe40003fc6270 */
[----:B------:R-:W-:-:S02]  /*1040*/  PLOP3.LUT P0, PT, P2, P0, P1, 0xfe, 0x0 ;  /* 0x000000000000781c */ /* 0x000fc40001701f16 */
[----:B------:R-:W-:Y:S02]  /*1050*/  ISETP.GT.U32.AND P1, PT, R14, 0x1f4ff, PT ;  /* 0x0001f4ff0e00780c */ /* 0x000fe40003f24070 */
[----:B------:R-:W-:Y:S02]  /*1060*/  SEL R14, R13, R24, !P6 ;  /* 0x000000180d0e7207 */ /* 0x000fe40007000000 */
[----:B------:R-:W-:Y:S02]  /*1070*/  ISETP.GT.U32.AND P2, PT, R26, 0x1f4ff, PT ;  /* 0x0001f4ff1a00780c */ /* 0x000fe40003f44070 */
[----:B------:R-:W-:Y:S02]  /*1080*/  SEL R24, R17, R25, !P6 ;  /* 0x0000001911187207 */ /* 0x000fe40007000000 */
[----:B------:R-:W-:Y:S02]  /*1090*/  IADD3 R13, P6, R28, 0x1f500, RZ ;  /* 0x0001f5001c0d7810 */ /* 0x000fe40007fde0ff */
[----:B------:R-:W-:-:S02]  /*10a0*/  ISETP.GT.U32.AND.EX P2, PT, R15, RZ, PT, P2 ;  /* 0x000000ff0f00720c */ /* 0x000fc40003f44120 */
[----:B------:R-:W-:Y:S02]  /*10b0*/  IADD3.X R15, RZ, R29, RZ, P6, !PT ;  /* 0x0000001dff0f7210 */ /* 0x000fe400037fe4ff */
[----:B------:R-:W-:Y:S02]  /*10c0*/  ISETP.GT.U32.AND.EX P1, PT, R16, RZ, PT, P1 ;  /* 0x000000ff1000720c */ /* 0x000fe40003f24110 */
[----:B------:R-:W-:Y:S02]  /*10d0*/  ISETP.GE.AND P6, PT, R29, RZ, PT ;  /* 0x000000ff1d00720c */ /* 0x000fe40003fc6270 */
[----:B------:R-:W-:Y:S02]  /*10e0*/  ISETP.LT.AND P2, PT, R32, UR5, P2 ;  /* 0x0000000520007c0c */ /* 0x000fe40009741270 */
[----:B------:R-:W-:Y:S02]  /*10f0*/  ISETP.LT.AND P1, PT, R33, UR5, P1 ;  /* 0x0000000521007c0c */ /* 0x000fe40008f21270 */
[----:B------:R-:W-:-:S02]  /*1100*/  SEL R13, R13, R28, !P6 ;  /* 0x0000001c0d0d7207 */ /* 0x000fc40007000000 */
[----:B------:R-:W-:Y:S02]  /*1110*/  SEL R28, R15, R29, !P6 ;  /* 0x0000001d0f1c7207 */ /* 0x000fe40007000000 */
[----:B------:R-:W-:Y:S02]  /*1120*/  IADD3 R15, P6, R38, 0x1f500, RZ ;  /* 0x0001f500260f7810 */ /* 0x000fe40007fde0ff */
[----:B------:R-:W-:Y:S02]  /*1130*/  PLOP3.LUT P1, PT, P2, P1, PT, 0xa8, 0x0 ;  /* 0x000000000000781c */ /* 0x000fe40001723570 */
[----:B------:R-:W-:Y:S01]  /*1140*/  ISETP.GE.AND P2, PT, R39, RZ, PT ;  /* 0x000000ff2700720c */ /* 0x000fe20003f46270 */
[----:B0-----:R-:W-:Y:S01]  /*1150*/  IMAD.SHL.U32 R18, R18, 0x8, RZ ;  /* 0x0000000812127824 */ /* 0x001fe200078e00ff */
[----:B------:R-:W-:Y:S02]  /*1160*/  IADD3.X R17, RZ, R39, RZ, P6, !PT ;  /* 0x00000027ff117210 */ /* 0x000fe400037fe4ff */
[----:B------:R-:W-:-:S02]  /*1170*/  SEL R15, R15, R38, !P2 ;  /* 0x000000260f0f7207 */ /* 0x000fc40005000000 */
[----:B------:R-:W-:Y:S02]  /*1180*/  SEL R38, R17, R39, !P2 ;  /* 0x0000002711267207 */ /* 0x000fe40005000000 */
[----:B------:R-:W-:Y:S02]  /*1190*/  ISETP.GT.U32.AND P2, PT, R13, 0x1f4ff, PT ;  /* 0x0001f4ff0d00780c */ /* 0x000fe40003f44070 */
[----:B------:R-:W-:Y:S02]  /*11a0*/  SHF.R.U32.HI R13, RZ, 0x5, R18 ;  /* 0x00000005ff0d7819 */ /* 0x000fe40000011612 */
[----:B------:R-:W-:Y:S02]  /*11b0*/  ISETP.GT.U32.AND P6, PT, R14, 0x1f4ff, PT ;  /* 0x0001f4ff0e00780c */ /* 0x000fe40003fc4070 */
[----:B------:R-:W-:Y:S02]  /*11c0*/  LOP3.LUT R13, R13, 0x70, RZ, 0xc0, !PT ;  /* 0x000000700d0d7812 */ /* 0x000fe400078ec0ff */
[----:B------:R-:W-:-:S02]  /*11d0*/  ISETP.GT.U32.AND.EX P6, PT, R24, RZ, PT, P6 ;  /* 0x000000ff1800720c */ /* 0x000fc40003fc4160 */
[----:B------:R-:W-:Y:S02]  /*11e0*/  ISETP.GT.U32.AND.EX P2, PT, R28, RZ, PT, P2 ;  /* 0x000000ff1c00720c */ /* 0x000fe40003f44120 */
[----:B-1----:R-:W-:Y:S02]  /*11f0*/  LOP3.LUT R7, R18, 0xff8, RZ, 0xc0, !PT ;  /* 0x00000ff812077812 */ /* 0x002fe400078ec0ff */
[----:B------:R-:W-:Y:S02]  /*1200*/  IADD3 R14, R13, UR4, RZ ;  /* 0x000000040d0e7c10 */ /* 0x000fe4000fffe0ff */
[----:B------:R-:W-:Y:S02]  /*1210*/  ISETP.LT.AND P6, PT, R35, UR5, P6 ;  /* 0x0000000523007c0c */ /* 0x000fe4000b7c1270 */
[----:B------:R-:W-:Y:S01]  /*1220*/  ISETP.LT.AND P2, PT, R31, UR5, P2 ;  /* 0x000000051f007c0c */ /* 0x000fe20009741270 */
[----:B------:R-:W-:Y:S01]  /*1230*/  IMAD R7, R7, 0x4, R14 ;  /* 0x0000000407077824 */ /* 0x000fe200078e020e */
[----:B------:R-:W-:-:S02]  /*1240*/  SHF.L.U32 R17, R8, 0xc, RZ ;  /* 0x0000000c08117819 */ /* 0x000fc400000006ff */
[----:B------:R-:W-:Y:S02]  /*1250*/  LOP3.LUT R14, R37, 0x7fc, RZ, 0xc0, !PT ;  /* 0x000007fc250e7812 */ /* 0x000fe400078ec0ff */
[----:B------:R-:W-:Y:S02]  /*1260*/  PLOP3.LUT P0, PT, P2, P0, P6, 0xfe, 0x0 ;  /* 0x000000000000781c */ /* 0x000fe40001701f66 */
[----:B------:R-:W-:Y:S02]  /*1270*/  SHF.L.U64.HI R16, R8, 0xc, R9 ;  /* 0x0000000c08107819 */ /* 0x000fe40000010209 */
[----:B------:R-:W-:Y:S02]  /*1280*/  IADD3 R36, P6, R17, 0x1f500000, RZ ;  /* 0x1f50000011247810 */ /* 0x000fe40007fde0ff */
[----:B------:R-:W-:Y:S02]  /*1290*/  SHF.R.U32.HI R8, RZ, 0x5, R37 ;  /* 0x00000005ff087819 */ /* 0x000fe40000011625 */
[----:B------:R-:W-:-:S02]  /*12a0*/  LOP3.LUT R13, R14, 0x800, RZ, 0xfc, !PT ;  /* 0x000008000e0d7812 */ /* 0x000fc400078efcff */
[----:B------:R-:W-:Y:S01]  /*12b0*/  ISETP.GT.U32.AND P2, PT, R15, 0x1f4ff, PT ;  /* 0x0001f4ff0f00780c */ /* 0x000fe20003f44070 */
[----:B--2---:R-:W-:Y:S01]  /*12c0*/  IMAD.SHL.U32 R19, R10, 0x1000, RZ ;  /* 0x000010000a137824 */ /* 0x004fe200078e00ff */
[----:B------:R-:W-:Y:S02]  /*12d0*/  IADD3.X R15, RZ, R16, RZ, P6, !PT ;  /* 0x00000010ff0f7210 */ /* 0x000fe400037fe4ff */
[----:B------:R-:W-:Y:S02]  /*12e0*/  ISETP.GE.AND P6, PT, R9, RZ, PT ;  /* 0x000000ff0900720c */ /* 0x000fe40003fc6270 */
[----:B------:R-:W-:Y:S02]  /*12f0*/  LOP3.LUT R9, R8, 0x30, RZ, 0xc0, !PT ;  /* 0x0000003008097812 */ /* 0x000fe400078ec0ff */
[----:B------:R-:W-:Y:S02]  /*1300*/  SHF.R.U32.HI R13, RZ, 0x5, R13 ;  /* 0x00000005ff0d7819 */ /* 0x000fe4000001160d */
[----:B------:R-:W-:-:S02]  /*1310*/  SEL R36, R36, R17, !P6 ;  /* 0x0000001124247207 */ /* 0x000fc40007000000 */
[----:B------:R-:W-:Y:S02]  /*1320*/  SEL R8, R15, R16, !P6 ;  /* 0x000000100f087207 */ /* 0x000fe40007000000 */
[----:B------:R-:W-:Y:S01]  /*1330*/  IADD3 R15, R9, UR4, RZ ;  /* 0x00000004090f7c10 */ /* 0x000fe2000fffe0ff */
[-C--:B------:R-:W-:Y:S01]  /*1340*/  FMUL R9, R0, R0.reuse ;  /* 0x0000000000097220 */ /* 0x080fe20000400000 */
[----:B------:R-:W-:Y:S02]  /*1350*/  LOP3.LUT R13, R13, 0x70, RZ, 0xc0, !PT ;  /* 0x000000700d0d7812 */ /* 0x000fe400078ec0ff */
[----:B------:R-:W-:Y:S02]  /*1360*/  SHF.L.U64.HI R21, R10, 0xc, R11 ;  /* 0x0000000c0a157819 */ /* 0x000fe4000001020b */
[----:B------:R-:W-:Y:S01]  /*1370*/  IADD3 R16, P6, R19, 0x1f500000, RZ ;  /* 0x1f50000013107810 */ /* 0x000fe20007fde0ff */
[----:B---3--:R-:W-:Y:S01]  /*1380*/  FMUL R12, R12, -0.5 ;  /* 0xbf0000000c0c7820 */ /* 0x008fe20000400000 */
[----:B------:R-:W-:Y:S01]  /*1390*/  IADD3 R17, R13, UR4, RZ ;  /* 0x000000040d117c10 */ /* 0x000fe2000fffe0ff */
[----:B------:R-:W-:Y:S01]  /*13a0*/  FMUL R13, R9, R0 ;  /* 0x00000000090d7220 */ /* 0x000fe20000400000 */
[----:B------:R-:W-:-:S02]  /*13b0*/  IADD3.X R18, RZ, R21, RZ, P6, !PT ;  /* 0x00000015ff127210 */ /* 0x000fc400037fe4ff */
[----:B------:R-:W-:Y:S02]  /*13c0*/  ISETP.GT.U32.AND.EX P2, PT, R38, RZ, PT, P2 ;  /* 0x000000ff2600720c */ /* 0x000fe40003f44120 */
[----:B------:R-:W-:Y:S01]  /*13d0*/  ISETP.GE.AND P6, PT, R11, RZ, PT ;  /* 0x000000ff0b00720c */ /* 0x000fe20003fc6270 */
[C---:B------:R-:W-:Y:S01]  /*13e0*/  IMAD R9, R14.reuse, 0x4, R15 ;  /* 0x000000040e097824 */ /* 0x040fe200078e020f */
[----:B------:R-:W-:Y:S01]  /*13f0*/  LEA R10, R14, R17, 0x2 ;  /* 0x000000110e0a7211 */ /* 0x000fe200078e10ff */
[----:B------:R-:W-:Y:S01]  /*1400*/  FMUL R12, R12, R13 ;  /* 0x0000000d0c0c7220 */ /* 0x000fe20000400000 */
[----:B------:R-:W-:Y:S02]  /*1410*/  ISETP.LT.AND P2, PT, R30, UR5, P2 ;  /* 0x000000051e007c0c */ /* 0x000fe40009741270 */
[----:B------:R-:W-:Y:S02]  /*1420*/  CS2R R38, SRZ ;  /* 0x0000000000267805 */ /* 0x000fe4000001ff00 */
[----:B------:R-:W-:Y:S01]  /*1430*/  SEL R14, R16, R19, !P6 ;  /* 0x00000013100e7207 */ /* 0x000fe20007000000 */
[----:B------:R-:W-:Y:S01]  /*1440*/  FMUL R40, R12, 0.000244140625 ;  /* 0x398000000c287820 */ /* 0x000fe20000400000 */
[----:B------:R-:W-:Y:S01]  /*1450*/  LOP3.LUT R36, R36, 0x1fc, R37, 0xf8, !PT ;  /* 0x000001fc24247812 */ /* 0x000fe200078ef825 */
[----:B------:R-:W-:Y:S01]  /*1460*/  ULDC.64 UR4, c[0x0][0x250] ;  /* 0x0000940000047ab9 */ /* 0x000fe20000000a00 */
[----:B------:R-:W-:-:S02]  /*1470*/  PLOP3.LUT P0, PT, P1, P0, P2, 0xfe, 0x0 ;  /* 0x000000000000781c */ /* 0x000fc40000f01f26 */
[----:B------:R-:W-:Y:S02]  /*1480*/  SEL R11, R18, R21, !P6 ;  /* 0x00000015120b7207 */ /* 0x000fe40007000000 */
[----:B------:R-:W-:-:S09]  /*1490*/  LOP3.LUT R37, R14, 0x1fc, R37, 0xf8, !PT ;  /* 0x000001fc0e257812 */ /* 0x000fd200078ef825 */
.L_x_6:
[----:B------:R-:W-:Y:S01]  /*14a0*/  MOV R32, R6 ;  /* 0x0000000600207202 */ /* 0x000fe20000000f00 */
[----:B------:R-:W-:Y:S01]  /*14b0*/  IMAD.MOV.U32 R33, RZ, RZ, R5 ;  /* 0x000000ffff217224 */ /* 0x000fe200078e0005 */
[----:B0-----:R-:W0:Y:S01]  /*14c0*/  LDC.64 R16, c[0x0][0x240] ;  /* 0x00009000ff107b82 */ /* 0x001e220000000a00 */
[----:B------:R-:W-:Y:S02]  /*14d0*/  LOP3.LUT R47, R2, R39, RZ, 0xfc, !PT ;  /* 0x00000027022f7212 */ /* 0x000fe400078efcff */
[----:B------:R-:W-:Y:S02]  /*14e0*/  CS2R R12, SRZ ;  /* 0x00000000000c7805 */ /* 0x000fe4000001ff00 */
[----:B------:R-:W-:Y:S01]  /*14f0*/  CS2R R14, SRZ ;  /* 0x00000000000e7805 */ /* 0x000fe2000001ff00 */
[----:B-1----:R1:W2:Y:S02]  /*1500*/  LDG.E.EL.U16 R41, desc[UR6][R32.64] ;  /* 0x0000000620297981 */ /* 0x0022a4000c2e1500 */
[----:B------:R-:W3:Y:S08]  /*1510*/  LDC.64 R22, c[0x0][0x210] ;  /* 0x00008400ff167b82 */ /* 0x000ef00000000a00 */
[----:B------:R-:W1:Y:S08]  /*1520*/  LDC.64 R20, c[0x0][0x218] ;  /* 0x00008600ff147b82 */ /* 0x000e700000000a00 */
[----:B------:R-:W4:Y:S01]  /*1530*/  LDC.64 R24, c[0x0][0x220] ;  /* 0x00008800ff187b82 */ /* 0x000f220000000a00 */
[----:B0-----:R-:W-:-:S07]  /*1540*/  IMAD.WIDE R34, R47, 0x2, R16 ;  /* 0x000000022f227825 */ /* 0x001fce00078e0210 */
[----:B------:R-:W0:Y:S01]  /*1550*/  LDC.64 R26, c[0x0][0x230] ;  /* 0x00008c00ff1a7b82 */ /* 0x000e220000000a00 */
[----:B-----5:R4:W5:Y:S01]  /*1560*/  @!P3 LDG.E.EF.128 R12, desc[UR6][R34.64] ;  /* 0x00000006220cb981 */ /* 0x020962000c0e1d00 */
[C---:B---3--:R-:W-:Y:S01]  /*1570*/  IMAD.WIDE R44, R47.reuse, 0x2, R22 ;  /* 0x000000022f2c7825 */ /* 0x048fe200078e0216 */
[----:B------:R-:W-:Y:S02]  /*1580*/  CS2R R28, SRZ ;  /* 0x00000000001c7805 */ /* 0x000fe4000001ff00 */
[----:B------:R-:W-:Y:S02]  /*1590*/  CS2R R30, SRZ ;  /* 0x00000000001e7805 */ /* 0x000fe4000001ff00 */
[----:B------:R-:W-:Y:S02]  /*15a0*/  CS2R R16, SRZ ;  /* 0x0000000000107805 */ /* 0x000fe4000001ff00 */
[----:B------:R-:W-:Y:S01]  /*15b0*/  CS2R R18, SRZ ;  /* 0x0000000000127805 */ /* 0x000fe2000001ff00 */
[----:B-1----:R-:W-:Y:S01]  /*15c0*/  IMAD.WIDE R32, R47, 0x2, R20 ;  /* 0x000000022f207825 */ /* 0x002fe200078e0214 */
[----:B------:R-:W-:-:S02]  /*15d0*/  CS2R R20, SRZ ;  /* 0x0000000000147805 */ /* 0x000fc4000001ff00 */
[----:B------:R-:W-:Y:S01]  /*15e0*/  CS2R R22, SRZ ;  /* 0x0000000000167805 */ /* 0x000fe2000001ff00 */
[----:B------:R1:W5:Y:S04]  /*15f0*/  @!P3 LDG.E.EF.128 R28, desc[UR6][R44.64] ;  /* 0x000000062c1cb981 */ /* 0x000368000c0e1d00 */
[----:B------:R1:W5:Y:S01]  /*1600*/  @!P3 LDG.E.EF.128 R16, desc[UR6][R32.64] ;  /* 0x000000062010b981 */ /* 0x000362000c0e1d00 */
[----:B----4-:R-:W-:Y:S01]  /*1610*/  IMAD.WIDE R34, R47, 0x2, R24 ;  /* 0x000000022f227825 */ /* 0x010fe200078e0218 */
[----:B------:R-:W-:-:S04]  /*1620*/  CS2R R24, SRZ ;  /* 0x0000000000187805 */ /* 0x000fc8000001ff00 */
[----:B------:R1:W5:Y:S01]  /*1630*/  @!P3 LDG.E.EF.128 R20, desc[UR6][R34.64] ;  /* 0x000000062214b981 */ /* 0x000362000c0e1d00 */
[----:B0-----:R-:W-:Y:S01]  /*1640*/  IMAD.WIDE R46, R47, 0x2, R26 ;  /* 0x000000022f2e7825 */ /* 0x001fe200078e021a */
[----:B------:R-:W-:-:S06]  /*1650*/  CS2R R26, SRZ ;  /* 0x00000000001a7805 */ /* 0x000fcc000001ff00 */
[----:B------:R1:W5:Y:S01]  /*1660*/  @!P3 LDG.E.EF.128 R24, desc[UR6][R46.64] ;  /* 0x000000062e18b981 */ /* 0x000362000c0e1d00 */
[----:B------:R-:W-:Y:S01]  /*1670*/  BAR.SYNC.DEFER_BLOCKING 0x0 ;  /* 0x0000000000007b1d */ /* 0x000fe20000010000 */
[----:B--2---:R-:W-:-:S05]  /*1680*/  HADD2.F32 R41, -RZ, R41.H0_H0 ;  /* 0x20000029ff297230 */ /* 0x004fca0000004100 */
[----:B------:R1:W-:Y:S02]  /*1690*/  STS [R4], R41 ;  /* 0x0000002904007388 */ /* 0x0003e40000000800 */
[----:B------:R-:W-:Y:S06]  /*16a0*/  BAR.SYNC.DEFER_BLOCKING 0x0 ;  /* 0x0000000000007b1d */ /* 0x000fec0000010000 */
[----:B-1----:R-:W-:Y:S05]  /*16b0*/  @P0 BRA `(.L_x_1) ;  /* 0x00000008002c0947 */ /* 0x002fea0003800000 */
[----:B-----5:R-:W-:Y:S01]  /*16c0*/  HADD2.F32 R32, -RZ, R31.H1_H1 ;  /* 0x3000001fff207230 */ /* 0x020fe20000004100 */
[----:B------:R-:W-:Y:S01]  /*16d0*/  ISETP.NE.U32.AND P1, PT, R42, -0x1, PT ;  /* 0xffffffff2a00780c */ /* 0x000fe20003f25070 */
[----:B------:R-:W-:Y:S01]  /*16e0*/  HADD2.F32 R33, -RZ, R19.H1_H1 ;  /* 0x30000013ff217230 */ /* 0x000fe20000004100 */
[----:B------:R-:W-:Y:S01]  /*16f0*/  BSSY B0, `(.L_x_2) ;  /* 0x000007a000007945 */ /* 0x000fe20003800000 */
[----:B------:R-:W-:Y:S01]  /*1700*/  HADD2.F32 R34, -RZ, R19.H0_H0 ;  /* 0x20000013ff227230 */ /* 0x000fe20000004100 */
[----:B------:R-:W-:Y:S01]  /*1710*/  ISETP.NE.AND.EX P1, PT, R43, -0x1, PT, P1 ;  /* 0xffffffff2b00780c */ /* 0x000fe20003f25310 */
[----:B------:R-:W-:Y:S02]  /*1720*/  HADD2.F32 R31, -RZ, R31.H0_H0 ;  /* 0x2000001fff1f7230 */ /* 0x000fe40000004100 */
[----:B------:R-:W-:Y:S01]  /*1730*/  FADD R32, R32, R33 ;  /* 0x0000002120207221 */ /* 0x000fe20000000000 */
[----:B------:R-:W-:Y:S02]  /*1740*/  HADD2.F32 R19, -RZ, R23.H1_H1 ;  /* 0x30000017ff137230 */ /* 0x000fe40000004100 */
[----:B------:R-:W-:-:S02]  /*1750*/  HADD2.F32 R46, -RZ, R23.H0_H0 ;  /* 0x20000017ff2e7230 */ /* 0x000fc40000004100 */
[----:B------:R-:W-:Y:S01]  /*1760*/  FADD R31, R31, R34 ;  /* 0x000000221f1f7221 */ /* 0x000fe20000000000 */
[----:B------:R-:W-:Y:S02]  /*1770*/  HADD2.F32 R41, -RZ, R20.H1_H1 ;  /* 0x30000014ff297230 */ /* 0x000fe40000004100 */
[----:B------:R-:W-:Y:S02]  /*1780*/  FADD R44, R32, R19 ;  /* 0x00000013202c7221 */ /* 0x000fe40000000000 */
[----:B------:R-:W0:Y:S01]  /*1790*/  LDS.128 R32, [R3+0x10] ;  /* 0x0000100003207984 */ /* 0x000e220000000c00 */
[----:B------:R-:W-:Y:S01]  /*17a0*/  FADD R23, R31, R46 ;  /* 0x0000002e1f177221 */ /* 0x000fe20000000000 */
[----:B------:R-:W-:Y:S02]  /*17b0*/  HADD2.F32 R31, -RZ, R30.H1_H1 ;  /* 0x3000001eff1f7230 */ /* 0x000fe40000004100 */
[----:B------:R-:W-:Y:S02]  /*17c0*/  HADD2.F32 R46, -RZ, R17.H0_H0 ;  /* 0x20000011ff2e7230 */ /* 0x000fe40000004100 */
[----:B0-----:R-:W-:Y:S01]  /*17d0*/  FMUL R19, R44, R35 ;  /* 0x000000232c137220 */ /* 0x001fe20000400000 */
[----:B------:R-:W-:-:S02]  /*17e0*/  HADD2.F32 R35, -RZ, R30.H0_H0 ;  /* 0x2000001eff237230 */ /* 0x000fc40000004100 */
[----:B------:R-:W-:Y:S01]  /*17f0*/  FMUL R23, R34, R23 ;  /* 0x0000001722177220 */ /* 0x000fe20000400000 */
[----:B------:R-:W-:Y:S02]  /*1800*/  HADD2.F32 R30, -RZ, R18.H1_H1 ;  /* 0x30000012ff1e7230 */ /* 0x000fe40000004100 */
[-C--:B------:R-:W-:Y:S01]  /*1810*/  FMUL R19, R19, R0.reuse ;  /* 0x0000000013137220 */ /* 0x080fe20000400000 */
[----:B------:R-:W-:Y:S02]  /*1820*/  HADD2.F32 R18, -RZ, R18.H0_H0 ;  /* 0x20000012ff127230 */ /* 0x000fe40000004100 */
[----:B------:R-:W-:Y:S01]  /*1830*/  FMUL R23, R23, R0 ;  /* 0x0000000017177220 */ /* 0x000fe20000400000 */
[----:B------:R-:W-:Y:S02]  /*1840*/  HADD2.F32 R44, -RZ, R17.H1_H1 ;  /* 0x30000011ff2c7230 */ /* 0x000fe40000004100 */
[----:B------:R-:W-:Y:S01]  /*1850*/  FADD R30, R31, R30 ;  /* 0x0000001e1f1e7221 */ /* 0x000fe20000000000 */
[----:B------:R-:W-:-:S02]  /*1860*/  HADD2.F32 R31, -RZ, R22.H1_H1 ;  /* 0x30000016ff1f7230 */ /* 0x000fc40000004100 */
[----:B------:R-:W-:Y:S01]  /*1870*/  FADD R18, R35, R18 ;  /* 0x0000001223127221 */ /* 0x000fe20000000000 */
[----:B------:R-:W-:Y:S02]  /*1880*/  HADD2.F32 R17, -RZ, R22.H0_H0 ;  /* 0x20000016ff117230 */ /* 0x000fe40000004100 */
[----:B------:R-:W-:Y:S02]  /*1890*/  HADD2.F32 R22, -RZ, R16.H1_H1 ;  /* 0x30000010ff167230 */ /* 0x000fe40000004100 */
[----:B------:R-:W-:Y:S01]  /*18a0*/  FADD R30, R30, R31 ;  /* 0x0000001f1e1e7221 */ /* 0x000fe20000000000 */
[----:B------:R-:W-:Y:S02]  /*18b0*/  HADD2.F32 R31, -RZ, R29.H1_H1 ;  /* 0x3000001dff1f7230 */ /* 0x000fe40000004100 */
[----:B------:R-:W-:-:S03]  /*18c0*/  HADD2.F32 R29, -RZ, R29.H0_H0 ;  /* 0x2000001dff1d7230 */ /* 0x000fc60000004100 */
[----:B------:R-:W-:Y:S01]  /*18d0*/  FADD R44, R31, R44 ;  /* 0x0000002c1f2c7221 */ /* 0x000fe20000000000 */
[----:B------:R-:W-:Y:S01]  /*18e0*/  FADD R31, R18, R17 ;  /* 0x00000011121f7221 */ /* 0x000fe20000000000 */
[----:B------:R-:W-:Y:S01]  /*18f0*/  FADD R46, R29, R46 ;  /* 0x0000002e1d2e7221 */ /* 0x000fe20000000000 */
[----:B------:R-:W-:Y:S02]  /*1900*/  HADD2.F32 R29, -RZ, R21.H1_H1 ;  /* 0x30000015ff1d7230 */ /* 0x000fe40000004100 */
[----:B------:R-:W-:Y:S01]  /*1910*/  FMUL R31, R32, R31 ;  /* 0x0000001f201f7220 */ /* 0x000fe20000400000 */
[----:B------:R-:W-:Y:S02]  /*1920*/  HADD2.F32 R17, -RZ, R21.H0_H0 ;  /* 0x20000015ff117230 */ /* 0x000fe40000004100 */
[----:B------:R-:W-:Y:S01]  /*1930*/  FADD R18, R44, R29 ;  /* 0x0000001d2c127221 */ /* 0x000fe20000000000 */
[----:B------:R-:W-:Y:S01]  /*1940*/  FMUL R29, R33, R30 ;  /* 0x0000001e211d7220 */ /* 0x000fe20000400000 */
[----:B------:R-:W-:Y:S01]  /*1950*/  HADD2.F32 R21, -RZ, R28.H1_H1 ;  /* 0x3000001cff157230 */ /* 0x000fe20000004100 */
[----:B------:R-:W0:Y:S01]  /*1960*/  LDS.128 R32, [R3] ;  /* 0x0000000003207984 */ /* 0x000e220000000c00 */
[----:B------:R-:W-:-:S02]  /*1970*/  HADD2.F32 R28, -RZ, R28.H0_H0 ;  /* 0x2000001cff1c7230 */ /* 0x000fc40000004100 */
[-C--:B------:R-:W-:Y:S01]  /*1980*/  FMUL R29, R29, R0.reuse ;  /* 0x000000001d1d7220 */ /* 0x080fe20000400000 */
[----:B------:R-:W-:Y:S01]  /*1990*/  FADD R17, R46, R17 ;  /* 0x000000112e117221 */ /* 0x000fe20000000000 */
[----:B------:R-:W-:Y:S01]  /*19a0*/  FADD R22, R21, R22 ;  /* 0x0000001615167221 */ /* 0x000fe20000000000 */
[----:B------:R-:W-:Y:S02]  /*19b0*/  HADD2.F32 R21, -RZ, R16.H0_H0 ;  /* 0x20000010ff157230 */ /* 0x000fe40000004100 */
[----:B------:R-:W-:Y:S01]  /*19c0*/  FMUL R31, R31, R0 ;  /* 0x000000001f1f7220 */ /* 0x000fe20000400000 */
[----:B------:R-:W-:Y:S01]  /*19d0*/  HADD2.F32 R16, -RZ, R27.H1_H1 ;  /* 0x3000001bff107230 */ /* 0x000fe20000004100 */
[----:B------:R-:W-:Y:S01]  /*19e0*/  LOP3.LUT R30, R38, R8, RZ, 0xfc, !PT ;  /* 0x00000008261e7212 */ /* 0x000fe200078efcff */
[----:B------:R-:W-:Y:S02]  /*19f0*/  HADD2.F32 R27, -RZ, R27.H0_H0 ;  /* 0x2000001bff1b7230 */ /* 0x000fe40000004100 */
[----:B------:R-:W-:Y:S01]  /*1a00*/  FADD R28, R28, R21 ;  /* 0x000000151c1c7221 */ /* 0x000fe20000000000 */
[----:B------:R-:W-:-:S02]  /*1a10*/  FADD R16, R16, R16 ;  /* 0x0000001010107221 */ /* 0x000fc40000000000 */
[----:B------:R-:W-:Y:S02]  /*1a20*/  FADD R27, R27, R27 ;  /* 0x0000001b1b1b7221 */ /* 0x000fe40000000000 */
[----:B------:R-:W-:Y:S01]  /*1a30*/  FFMA R21, R40, R16, R19 ;  /* 0x0000001028157223 */ /* 0x000fe20000000013 */
[----:B------:R-:W-:Y:S02]  /*1a40*/  HADD2.F32 R19, -RZ, R20.H0_H0 ;  /* 0x20000014ff137230 */ /* 0x000fe40000004100 */
[----:B------:R-:W-:Y:S01]  /*1a50*/  FADD R16, R22, R41 ;  /* 0x0000002916107221 */ /* 0x000fe20000000000 */
[----:B------:R-:W-:Y:S02]  /*1a60*/  HADD2.F32 R20, -RZ, R26.H1_H1 ;  /* 0x3000001aff147230 */ /* 0x000fe40000004100 */
[----:B------:R-:W-:Y:S01]  /*1a70*/  FFMA R23, R40, R27, R23 ;  /* 0x0000001b28177223 */ /* 0x000fe20000000017 */
[----:B------:R-:W-:Y:S02]  /*1a80*/  HADD2.F32 R27, -RZ, R25.H1_H1 ;  /* 0x30000019ff1b7230 */ /* 0x000fe40000004100 */
[----:B------:R-:W-:Y:S01]  /*1a90*/  FADD R19, R28, R19 ;  /* 0x000000131c137221 */ /* 0x000fe20000000000 */
[----:B------:R-:W-:-:S02]  /*1aa0*/  HADD2.F32 R28, -RZ, R24.H1_H1 ;  /* 0x30000018ff1c7230 */ /* 0x000fc40000004100 */
[----:B------:R-:W-:Y:S01]  /*1ab0*/  FADD R20, R20, R20 ;  /* 0x0000001414147221 */ /* 0x000fe20000000000 */
[----:B------:R-:W-:Y:S02]  /*1ac0*/  HADD2.F32 R26, -RZ, R26.H0_H0 ;  /* 0x2000001aff1a7230 */ /* 0x000fe40000004100 */
[----:B------:R-:W-:Y:S01]  /*1ad0*/  FADD R27, R27, R27 ;  /* 0x0000001b1b1b7221 */ /* 0x000fe20000000000 */
[----:B------:R-:W-:Y:S02]  /*1ae0*/  HADD2.F32 R22, -RZ, R15.H0_H0 ;  /* 0x2000000fff167230 */ /* 0x000fe40000004100 */
[----:B------:R-:W-:Y:S01]  /*1af0*/  FFMA R29, R40, R20, R29 ;  /* 0x00000014281d7223 */ /* 0x000fe2000000001d */
[----:B------:R-:W-:Y:S02]  /*1b00*/  HADD2.F32 R20, -RZ, R15.H1_H1 ;  /* 0x3000000fff147230 */ /* 0x000fe40000004100 */
[----:B------:R-:W-:Y:S01]  /*1b10*/  FADD R26, R26, R26 ;  /* 0x0000001a1a1a7221 */ /* 0x000fe20000000000 */
[----:B------:R-:W-:-:S02]  /*1b20*/  HADD2.F32 R25, -RZ, R25.H0_H0 ;  /* 0x20000019ff197230 */ /* 0x000fc40000004100 */
[----:B------:R-:W-:Y:S01]  /*1b30*/  FADD R15, R23, R22 ;  /* 0x00000016170f7221 */ /* 0x000fe20000000000 */
[----:B------:R-:W-:Y:S02]  /*1b40*/  HADD2.F32 R24, -RZ, R24.H0_H0 ;  /* 0x20000018ff187230 */ /* 0x000fe40000004100 */
[----:B------:R-:W-:Y:S01]  /*1b50*/  FADD R20, R21, R20 ;  /* 0x0000001415147221 */ /* 0x000fe20000000000 */
[----:B------:R-:W-:Y:S02]  /*1b60*/  HADD2.F32 R21, -RZ, R14.H0_H0 ;  /* 0x2000000eff157230 */ /* 0x000fe40000004100 */
[----:B------:R-:W-:Y:S01]  /*1b70*/  FADD R25, R25, R25 ;  /* 0x0000001919197221 */ /* 0x000fe20000000000 */
[----:B------:R-:W-:Y:S01]  /*1b80*/  FADD R28, R28, R28 ;  /* 0x0000001c1c1c7221 */ /* 0x000fe20000000000 */
[----:B------:R-:W-:Y:S01]  /*1b90*/  FADD R24, R24, R24 ;  /* 0x0000001818187221 */ /* 0x000fe20000000000 */
[----:B------:R-:W-:Y:S02]  /*1ba0*/  HADD2.F32 R22, -RZ, R13.H0_H0 ;  /* 0x2000000dff167230 */ /* 0x000fe40000004100 */
[----:B0-----:R-:W-:Y:S01]  /*1bb0*/  FMUL R35, R18, R35 ;  /* 0x0000002312237220 */ /* 0x001fe20000400000 */
[----:B------:R-:W-:Y:S01]  /*1bc0*/  FMUL R17, R34, R17 ;  /* 0x0000001122117220 */ /* 0x000fe20000400000 */
[----:B------:R-:W-:Y:S01]  /*1bd0*/  FMUL R33, R33, R16 ;  /* 0x0000001021217220 */ /* 0x000fe20000400000 */
[----:B------:R-:W-:Y:S01]  /*1be0*/  FMUL R19, R32, R19 ;  /* 0x0000001320137220 */ /* 0x000fe20000400000 */
[----:B------:R-:W-:Y:S01]  /*1bf0*/  FMUL R35, R35, R0 ;  /* 0x0000000023237220 */ /* 0x000fe20000400000 */
[----:B------:R-:W-:-:S02]  /*1c00*/  HADD2.F32 R18, -RZ, R14.H1_H1 ;  /* 0x3000000eff127230 */ /* 0x000fc40000004100 */
[-C--:B------:R-:W-:Y:S01]  /*1c10*/  FMUL R17, R17, R0.reuse ;  /* 0x0000000011117220 */ /* 0x080fe20000400000 */
[-C--:B------:R-:W-:Y:S01]  /*1c20*/  FMUL R33, R33, R0.reuse ;  /* 0x0000000021217220 */ /* 0x080fe20000400000 */
[----:B------:R-:W-:Y:S01]  /*1c30*/  FMUL R19, R19, R0 ;  /* 0x0000000013137220 */ /* 0x000fe20000400000 */
[----:B------:R-:W-:Y:S02]  /*1c40*/  HADD2.F32 R14, -RZ, R13.H1_H1 ;  /* 0x3000000dff0e7230 */ /* 0x000fe40000004100 */
[C---:B------:R-:W-:Y:S01]  /*1c50*/  FFMA R27, R40.reuse, R27, R35 ;  /* 0x0000001b281b7223 */ /* 0x040fe20000000023 */
[----:B------:R-:W-:Y:S02]  /*1c60*/  HADD2.F32 R13, -RZ, R12.H1_H1 ;  /* 0x3000000cff0d7230 */ /* 0x000fe40000004100 */
[C---:B------:R-:W-:Y:S01]  /*1c70*/  FFMA R26, R40.reuse, R26, R31 ;  /* 0x0000001a281a7223 */ /* 0x040fe2000000001f */
[----:B------:R-:W-:Y:S02]  /*1c80*/  HADD2.F32 R12, -RZ, R12.H0_H0 ;  /* 0x2000000cff0c7230 */ /* 0x000fe40000004100 */
[C---:B------:R-:W-:Y:S01]  /*1c90*/  FFMA R17, R40.reuse, R25, R17 ;  /* 0x0000001928117223 */ /* 0x040fe20000000011 */
[C---:B------:R-:W-:Y:S01]  /*1ca0*/  FFMA R28, R40.reuse, R28, R33 ;  /* 0x0000001c281c7223 */ /* 0x040fe20000000021 */
[----:B------:R-:W-:Y:S01]  /*1cb0*/  FFMA R19, R40, R24, R19 ;  /* 0x0000001828137223 */ /* 0x000fe20000000013 */
[----:B------:R-:W-:Y:S01]  /*1cc0*/  FADD R18, R29, R18 ;  /* 0x000000121d127221 */ /* 0x000fe20000000000 */
[----:B------:R-:W-:Y:S01]  /*1cd0*/  FADD R27, R27, R14 ;  /* 0x0000000e1b1b7221 */ /* 0x000fe20000000000 */
[----:B------:R-:W-:Y:S01]  /*1ce0*/  FADD R21, R26, R21 ;  /* 0x000000151a157221 */ /* 0x000fe20000000000 */
[----:B------:R-:W-:Y:S01]  /*1cf0*/  FADD R14, R17, R22 ;  /* 0x00000016110e7221 */ /* 0x000fe20000000000 */
[----:B------:R-:W-:Y:S01]  /*1d00*/  FADD R12, R19, R12 ;  /* 0x0000000c130c7221 */ /* 0x000fe20000000000 */
[----:B------:R-:W-:Y:S01]  /*1d10*/  FADD R13, R28, R13 ;  /* 0x0000000d1c0d7221 */ /* 0x000fe20000000000 */
[----:B------:R-:W-:-:S02]  /*1d20*/  SEL R17, R18, RZ, P1 ;  /* 0x000000ff12117207 */ /* 0x000fc40000800000 */
[----:B------:R-:W-:Y:S02]  /*1d30*/  SEL R18, R15, RZ, P1 ;  /* 0x000000ff0f127207 */ /* 0x000fe40000800000 */
[----:B------:R-:W-:Y:S02]  /*1d40*/  SEL R16, R21, RZ, P1 ;  /* 0x000000ff15107207 */ /* 0x000fe40000800000 */
[----:B------:R-:W-:Y:S02]  /*1d50*/  SEL R12, R12, RZ, P1 ;  /* 0x000000ff0c0c7207 */ /* 0x000fe40000800000 */
[----:B------:R-:W-:Y:S02]  /*1d60*/  SEL R13, R13, RZ, P1 ;  /* 0x000000ff0d0d7207 */ /* 0x000fe40000800000 */
[----:B------:R-:W-:Y:S02]  /*1d70*/  SEL R14, R14, RZ, P1 ;  /* 0x000000ff0e0e7207 */ /* 0x000fe40000800000 */
[----:B------:R-:W-:Y:S01]  /*1d80*/  SEL R15, R27, RZ, P1 ;  /* 0x000000ff1b0f7207 */ /* 0x000fe20000800000 */
[----:B------:R-:W-:Y:S01]  /*1d90*/  BAR.SYNC.DEFER_BLOCKING 0x0 ;  /* 0x0000000000007b1d */ /* 0x000fe20000010000 */
[----:B------:R-:W-:-:S02]  /*1da0*/  SEL R19, R20, RZ, P1 ;  /* 0x000000ff14137207 */ /* 0x000fc40000800000 */
[C---:B------:R-:W-:Y:S02]  /*1db0*/  LOP3.LUT R25, R39.reuse, R36, RZ, 0xfc, !PT ;  /* 0x0000002427197212 */ /* 0x040fe400078efcff */
[----:B------:R-:W-:-:S03]  /*1dc0*/  LOP3.LUT R27, R39, R37, RZ, 0xfc, !PT ;  /* 0x00000025271b7212 */ /* 0x000fc600078efcff */
[----:B------:R-:W-:Y:S01]  /*1dd0*/  BAR.SYNC.DEFER_BLOCKING 0x0 ;  /* 0x0000000000007b1d */ /* 0x000fe20000010000 */
[----:B------:R-:W-:Y:S02]  /*1de0*/  LEA R24, P1, R25, UR4, 0x2 ;  /* 0x0000000419187c11 */ /* 0x000fe4000f8210ff */
[----:B------:R-:W-:Y:S02]  /*1df0*/  LEA R26, P2, R27, UR4, 0x2 ;  /* 0x000000041b1a7c11 */ /* 0x000fe4000f8410ff */
[----:B------:R-:W-:Y:S02]  /*1e00*/  LOP3.LUT R28, R38, R11, RZ, 0xfc, !PT ;  /* 0x0000000b261c7212 */ /* 0x000fe400078efcff */
[----:B------:R-:W-:Y:S01]  /*1e10*/  LEA.HI.X R25, R25, UR5, R30, 0x2, P1 ;  /* 0x0000000519197c11 */ /* 0x000fe200088f141e */
[----:B------:R0:W-:Y:S04]  /*1e20*/  STS.128 [R7], R12 ;  /* 0x0000000c07007388 */ /* 0x0001e80000000c00 */
[----:B------:R0:W-:Y:S01]  /*1e30*/  STS.128 [R7+0x10], R16 ;  /* 0x0000101007007388 */ /* 0x0001e20000000c00 */
[----:B------:R-:W-:Y:S06]  /*1e40*/  BAR.SYNC.DEFER_BLOCKING 0x0 ;  /* 0x0000000000007b1d */ /* 0x000fec0000010000 */
[----:B------:R0:W1:Y:S01]  /*1e50*/  LDS.128 R20, [R10+0x2000] ;  /* 0x002000000a147984 */ /* 0x0000620000000c00 */
[----:B------:R-:W-:Y:S05]  /*1e60*/  @P4 BRA `(.L_x_3) ;  /* 0x0000000000084947 */ /* 0x000fea0003800000 */
[----:B0-----:R-:W0:Y:S04]  /*1e70*/  LDS.128 R12, [R9] ;  /* 0x00000000090c7984 */ /* 0x001e280000000c00 */
[----:B0-----:R0:W-:Y:S02]  /*1e80*/  REDG.E.ADD.F32x4.FTZ.RN.STRONG.GPU desc[UR6][R24.64], R12 ;  /* 0x0000000c180079a6 */ /* 0x0011e4000c10f786 */
.L_x_3:
[----:B------:R-:W-:Y:S05]  /*1e90*/  BSYNC B0 ;  /* 0x0000000000007941 */ /* 0x000fea0003800000 */
.L_x_2:
[----:B------:R-:W-:Y:S01]  /*1ea0*/  BSSY B0, `(.L_x_4) ;  /* 0x0000004000007945 */ /* 0x000fe20003800000 */
[----:B------:R-:W-:-:S03]  /*1eb0*/  LEA.HI.X R27, R27, UR5, R28, 0x2, P2 ;  /* 0x000000051b1b7c11 */ /* 0x000fc600090f141c */
[----:B------:R-:W-:Y:S05]  /*1ec0*/  @P5 BRA `(.L_x_5) ;  /* 0x0000000000045947 */ /* 0x000fea0003800000 */
[----:B-1----:R1:W-:Y:S02]  /*1ed0*/  REDG.E.ADD.F32x4.FTZ.RN.STRONG.GPU desc[UR6][R26.64], R20 ;  /* 0x000000141a0079a6 */ /* 0x0023e4000c10f786 */
.L_x_5:
[----:B------:R-:W-:Y:S05]  /*1ee0*/  BSYNC B0 ;  /* 0x0000000000007941 */ /* 0x000fea0003800000 */
.L_x_4:
[----:B------:R-:W-:Y:S02]  /*1ef0*/  IADD3 R39, P1, R39, 0x200, RZ ;  /* 0x0000020027277810 */ /* 0x000fe40007f3e0ff */
[----:B------:R-:W-:Y:S02]  /*1f00*/  IADD3 R6, P2, R6, 0x400, RZ ;  /* 0x0000040006067810 */ /* 0x000fe40007f5e0ff */
[----:B------:R-:W-:Y:S02]  /*1f10*/  IADD3.X R38, RZ, R38, RZ, P1, !PT ;  /* 0x00000026ff267210 */ /* 0x000fe40000ffe4ff */
[----:B------:R-:W-:Y:S02]  /*1f20*/  ISETP.GE.U32.AND P1, PT, R39, 0x1000, PT ;  /* 0x000010002700780c */ /* 0x000fe40003f26070 */
[----:B------:R-:W-:Y:S02]  /*1f30*/  IADD3.X R5, RZ, R5, RZ, P2, !PT ;  /* 0x00000005ff057210 */ /* 0x000fe400017fe4ff */
[----:B------:R-:W-:-:S13]  /*1f40*/  ISETP.GE.U32.AND.EX P1, PT, R38, RZ, PT, P1 ;  /* 0x000000ff2600720c */ /* 0x000fda0003f26110 */
[----:B------:R-:W-:Y:S05]  /*1f50*/  @!P1 BRA `(.L_x_6) ;  /* 0xfffffff400509947 */ /* 0x000fea000383ffff */
[----:B------:R-:W-:Y:S05]  /*1f60*/  EXIT ;  /* 0x000000000000794d */ /* 0x000fea0003800000 */
.L_x_1:
[----:B------:R-:W-:Y:S01]  /*1f70*/  MOV R0, 0x0 ;  /* 0x0000000000007802 */ /* 0x000fe20000000f00 */
[----:B------:R-:W-:Y:S01]  /*1f80*/  ULDC.64 UR4, c[0x4][0x18] ;  /* 0x0100060000047ab9 */ /* 0x000fe20000000a00 */
[----:B------:R-:W-:Y:S01]  /*1f90*/  ULDC.64 UR6, c[0x4][0x8] ;  /* 0x0100020000067ab9 */ /* 0x000fe20000000a00 */
[----:B------:R-:W-:Y:S01]  /*1fa0*/  IMAD.U32 R4, RZ, RZ, UR4 ;  /* 0x00000004ff047e24 */ /* 0x000fe2000f8e00ff */
[----:B------:R0:W1:Y:S01]  /*1fb0*/  LDC.64 R2, c[0x4][R0] ;  /* 0x0100000000027b82 */ /* 0x0000620000000a00 */
[----:B------:R-:W-:Y:S01]  /*1fc0*/  MOV R5, UR5 ;  /* 0x0000000500057c02 */ /* 0x000fe20008000f00 */
[----:B------:R-:W-:Y:S01]  /*1fd0*/  ULDC.64 UR4, c[0x4][0x10] ;  /* 0x0100040000047ab9 */ /* 0x000fe20000000a00 */
[----:B-----5:R-:W-:Y:S01]  /*1fe0*/  HFMA2.MMA R12, -RZ, RZ, 0, 5.9604644775390625e-08 ;  /* 0x00000001ff0c7435 */ /* 0x020fe200000001ff */
[----:B------:R-:W-:Y:S01]  /*1ff0*/  MOV R6, UR4 ;  /* 0x0000000400067c02 */ /* 0x000fe20008000f00 */
[----:B------:R-:W-:Y:S01]  /*2000*/  IMAD.U32 R7, RZ, RZ, UR5 ;  /* 0x00000005ff077e24 */ /* 0x000fe2000f8e00ff */
[----:B------:R-:W-:Y:S01]  /*2010*/  MOV R10, UR6 ;  /* 0x00000006000a7c02 */ /* 0x000fe20008000f00 */
[----:B------:R-:W-:Y:S01]  /*2020*/  IMAD.MOV.U32 R8, RZ, RZ, 0x5c ;  /* 0x0000005cff087424 */ /* 0x000fe200078e00ff */
[----:B0-----:R-:W-:-:S07]  /*2030*/  MOV R11, UR7 ;  /* 0x00000007000b7c02 */ /* 0x001fce0008000f00 */
[----:B------:R-:W-:Y:S02]  /*2040*/  LEPC R20, `(.L_x_7) ;  /* 0x000000002014794e */ /* 0x000fe40000000000 */
[----:B------:R-:W-:-:S07]  /*2050*/  MOV R13, RZ ;  /* 0x000000ff000d7202 */ /* 0x000fce0000000f00 */
[----:B-1----:R-:W-:Y:S05]  /*2060*/  CALL.ABS.NOINC R2 ;  /* 0x0000000002007343 */ /* 0x002fea0003c00000 */
.L_x_7:
[----:B------:R-:W-:Y:S05]  /*2070*/  BRA `(.L_x_7) ;  /* 0xfffffffc00fc7947 */ /* 0x000fea000383ffff */
.L_x_8:
[----:B------:R-:W-:-:S00]  /*2080*/  BRA `(.L_x_8) ;  /* 0xfffffffc00fc7947 */ /* 0x000fc0000383ffff */
[----:B------:R-:W-:-:S00]  /*2090*/  NOP ;  /* 0x0000000000007918 */ /* 0x000fc00000000000 */
        /* <DEDUP_REMOVED lines=14> */
.L_x_9:


//--------------------- .nv.global.init           --------------------------
	.section	.nv.global.init,"aw",@progbits
.nv.global.init:
	.type		assertFunc_0,@object
	.size		assertFunc_0,(assertMessage_0 - assertFunc_0)
assertFunc_0:
        /*0000*/ 	.byte	0x75, 0x6e, 0x6b, 0x6e, 0x6f, 0x77, 0x6e, 0x00
	.type		assertMessage_0,@object
	.size		assertMessage_0,(assertFile_0 - assertMessage_0)
assertMessage_0:
        /*0008*/ 	.byte	0x69, 0x6e, 0x64, 0x65, 0x78, 0x20, 0x6f, 0x75, 0x74, 0x20, 0x6f, 0x66, 0x20, 0x62, 0x6f, 0x75
        /*0018*/ 	.byte	0x6e, 0x64, 0x73, 0x3a, 0x20, 0x30, 0x20, 0x3c, 0x3d, 0x20, 0x74, 0x6d, 0x70, 0x34, 0x39, 0x20
        /*0028*/ 	.byte	0x3c, 0x20, 0x31, 0x32, 0x38, 0x32, 0x35, 0x36, 0x00
	.type		assertFile_0,@object
	.size		assertFile_0,(.L_1 - assertFile_0)
assertFile_0:
        /*0031*/ 	.byte	0x2f, 0x74, 0x6d, 0x70, 0x2f, 0x74, 0x6f, 0x72, 0x63, 0x68, 0x69, 0x6e, 0x64, 0x75, 0x63, 0x74
        /*0041*/ 	.byte	0x6f, 0x72, 0x5f, 0x72, 0x6f, 0x6f, 0x74, 0x2f, 0x74, 0x78, 0x2f, 0x63, 0x74, 0x78, 0x6d, 0x61
        /*0051*/ 	.byte	0x77, 0x35, 0x74, 0x33, 0x74, 0x32, 0x35, 0x36, 0x64, 0x71, 0x37, 0x79, 0x72, 0x6d, 0x68, 0x78
        /*0061*/ 	.byte	0x72, 0x68, 0x74, 0x35, 0x36, 0x33, 0x74, 0x6b, 0x69, 0x67, 0x66, 0x62, 0x78, 0x75, 0x6c, 0x6a
        /*0071*/ 	.byte	0x76, 0x63, 0x64, 0x78, 0x6c, 0x73, 0x61, 0x63, 0x32, 0x68, 0x6c, 0x6a, 0x6f, 0x69, 0x6e, 0x2e
        /*0081*/ 	.byte	0x70, 0x79, 0x00
.L_1:


//--------------------- .nv.shared.triton_red_fused__to_copy_add_div_embedding_dense_backward_mul_pow_sum_13 --------------------------
	.section	.nv.shared.triton_red_fused__to_copy_add_div_embedding_dense_backward_mul_pow_sum_13,"aw",@nobits
	.sectionflags	@""
	.align	16
	.zero		1024


//--------------------- .nv.constant0.triton_red_fused__to_copy_add_div_embedding_dense_backward_mul_pow_sum_13 --------------------------
	.section	.nv.constant0.triton_red_fused__to_copy_add_div_embedding_dense_backward_mul_pow_sum_13,"a",@progbits
	.sectionflags	@""
	.align	4
.nv.constant0.triton_red_fused__to_copy_add_div_embedding_dense_backward_mul_pow_sum_13:
	.zero		616


//--------------------- SYMBOLS --------------------------

	.type		__assertfail,@function
